	.target	sm_100a

	.elftype	@"ET_EXEC"


//--------------------- .note.nv.tkinfo           --------------------------
	.section	.note.nv.tkinfo,"",@"SHT_NOTE"
	.sectionflags	@"SHF_NOTE_NV_TKINFO"
	.tkinfo
        /*0018*/ 	.word	0x00000002
        /*0030*/ 	.string	""
        /*0030*/ 	.string	"ptxas"
        /*0030*/ 	.string	"Cuda compilation tools, release 13.0, V13.0.88"
        /*0030*/ 	.string	"Build cuda_13.0.r13.0/compiler.36424714_0"
        /*0030*/ 	.string	"-arch sm_100a -m 64 "



//--------------------- .note.nv.cuinfo           --------------------------
	.section	.note.nv.cuinfo,"",@"SHT_NOTE"
	.sectionflags	@"SHF_NOTE_NV_CUINFO"
        /*0018*/ 	.short	0x0002
        /*001a*/ 	.short	0x0064
        /*001c*/ 	.short	0x0082
	.zero		2


//--------------------- .nv.info                  --------------------------
	.section	.nv.info,"",@"SHT_CUDA_INFO"
	.align	4


	//----- nvinfo : EIATTR_REGCOUNT
	.align		4
        /*0000*/ 	.byte	0x04, 0x2f
        /*0002*/ 	.short	(.L_20 - .L_19)
	.align		4
.L_19:
        /*0004*/ 	.word	index@(_ZN7cutlass13device_kernelINS_4gemm6kernel13GemmUniversalIN4cute5tupleIJiiiiEEENS1_10collective13CollectiveMmaINS1_35MainloopSm100TmaUmmaWarpSpecializedILi4ELi2ELi2ENS5_IJNS4_1CILi1EEESB_SB_EEEEENS5_IJNSA_ILi128EEENSA_ILi256EEENSA_ILi32EEEEEENS_12float_e4m3_tENS5_IJlSB_lEEESI_SJ_NS4_8TiledMMAINS4_8MMA_AtomIJNS4_10MMA_TraitsINS4_19SM100_MMA_F8F6F4_SSEJSI_SI_fSE_SF_NS4_17integral_constantINS4_4UMMA5MajorELSQ_0EEESR_NSO_INSP_7ScaleInELSS_0EEEST_EEEEEENS4_6LayoutISC_NS5_IJNSA_ILi0EEESX_SX_EEEEENS5_IJNS4_10UnderscoreES10_S10_EEEEENS4_13SM90_TMA_LOADENS4_14ComposedLayoutINS4_7SwizzleILi1ELi4ELi3EEENS4_18smem_ptr_flag_bitsILi8EEENSW_INS5_IJNSA_ILi8EEESG_EEENS5_IJSG_SB_EEEEEEEvNS4_8identityES13_S1D_vS1E_EENS_8epilogue10collective18CollectiveEpilogueINS1G_23Sm100TmaWarpSpecializedILi4ELi2ELi64ELb0ELb0EEEJSH_NS5_IJNSW_ISE_SB_EENSW_INSA_ILi64EEESB_EEEEESI_SJ_SI_SJ_NS1G_6fusion15FusionCallbacksIS1K_NS1P_17LinearCombinationISI_fSI_fLNS_15FloatRoundStyleE2EEESH_S1O_JEEENS4_5SM1004TMEM4LOAD26SM100_TMEM_LOAD_32dp32b64xES13_NS14_INS15_ILi2ELi4ELi3EEES18_NSW_INS5_IJS19_S1M_EEENS5_IJS1M_SB_EEEEEEENS4_39AutoVectorizingCopyWithAssumedAlignmentILi128EEENS4_14SM90_TMA_STOREES23_S25_S25_EEEvvEEEEvNT_6ParamsE)
        /*0008*/ 	.word	0x000000e0


	//----- nvinfo : EIATTR_FRAME_SIZE
	.align		4
.L_20:
        /*000c*/ 	.byte	0x04, 0x11
        /*000e*/ 	.short	(.L_22 - .L_21)
	.align		4
.L_21:
        /*0010*/ 	.word	index@($__internal_2_$__cuda_sm10x_tcgen05_guardrail_trap_unallocated_columns_being_dealloced)
        /*0014*/ 	.word	0x00000000


	//----- nvinfo : EIATTR_FRAME_SIZE
	.align		4
.L_22:
        /*0018*/ 	.byte	0x04, 0x11
        /*001a*/ 	.short	(.L_24 - .L_23)
	.align		4
.L_23:
        /*001c*/ 	.word	index@($__internal_1_$__cuda_sm10x_tcgen05_guardrail_trap_phase_invalid_during_alloc)
        /*0020*/ 	.word	0x00000000


	//----- nvinfo : EIATTR_FRAME_SIZE
	.align		4
.L_24:
        /*0024*/ 	.byte	0x04, 0x11
        /*0026*/ 	.short	(.L_26 - .L_25)
	.align		4
.L_25:
        /*0028*/ 	.word	index@($__internal_0_$__cuda_sm10x_tcgen05_guardrail_trap_col_being_dealloced_not_returned_by_alloc)
        /*002c*/ 	.word	0x00000000


	//----- nvinfo : EIATTR_FRAME_SIZE
	.align		4
.L_26:
        /*0030*/ 	.byte	0x04, 0x11
        /*0032*/ 	.short	(.L_28 - .L_27)
	.align		4
.L_27:
        /*0034*/ 	.word	index@(_ZN7cutlass13device_kernelINS_4gemm6kernel13GemmUniversalIN4cute5tupleIJiiiiEEENS1_10collective13CollectiveMmaINS1_35MainloopSm100TmaUmmaWarpSpecializedILi4ELi2ELi2ENS5_IJNS4_1CILi1EEESB_SB_EEEEENS5_IJNSA_ILi128EEENSA_ILi256EEENSA_ILi32EEEEEENS_12float_e4m3_tENS5_IJlSB_lEEESI_SJ_NS4_8TiledMMAINS4_8MMA_AtomIJNS4_10MMA_TraitsINS4_19SM100_MMA_F8F6F4_SSEJSI_SI_fSE_SF_NS4_17integral_constantINS4_4UMMA5MajorELSQ_0EEESR_NSO_INSP_7ScaleInELSS_0EEEST_EEEEEENS4_6LayoutISC_NS5_IJNSA_ILi0EEESX_SX_EEEEENS5_IJNS4_10UnderscoreES10_S10_EEEEENS4_13SM90_TMA_LOADENS4_14ComposedLayoutINS4_7SwizzleILi1ELi4ELi3EEENS4_18smem_ptr_flag_bitsILi8EEENSW_INS5_IJNSA_ILi8EEESG_EEENS5_IJSG_SB_EEEEEEEvNS4_8identityES13_S1D_vS1E_EENS_8epilogue10collective18CollectiveEpilogueINS1G_23Sm100TmaWarpSpecializedILi4ELi2ELi64ELb0ELb0EEEJSH_NS5_IJNSW_ISE_SB_EENSW_INSA_ILi64EEESB_EEEEESI_SJ_SI_SJ_NS1G_6fusion15FusionCallbacksIS1K_NS1P_17LinearCombinationISI_fSI_fLNS_15FloatRoundStyleE2EEESH_S1O_JEEENS4_5SM1004TMEM4LOAD26SM100_TMEM_LOAD_32dp32b64xES13_NS14_INS15_ILi2ELi4ELi3EEES18_NSW_INS5_IJS19_S1M_EEENS5_IJS1M_SB_EEEEEEENS4_39AutoVectorizingCopyWithAssumedAlignmentILi128EEENS4_14SM90_TMA_STOREES23_S25_S25_EEEvvEEEEvNT_6ParamsE)
        /*0038*/ 	.word	0x00000000


	//----- nvinfo : EIATTR_MIN_STACK_SIZE
	.align		4
.L_28:
        /*003c*/ 	.byte	0x04, 0x12
        /*003e*/ 	.short	(.L_30 - .L_29)
	.align		4
.L_29:
        /*0040*/ 	.word	index@(_ZN7cutlass13device_kernelINS_4gemm6kernel13GemmUniversalIN4cute5tupleIJiiiiEEENS1_10collective13CollectiveMmaINS1_35MainloopSm100TmaUmmaWarpSpecializedILi4ELi2ELi2ENS5_IJNS4_1CILi1EEESB_SB_EEEEENS5_IJNSA_ILi128EEENSA_ILi256EEENSA_ILi32EEEEEENS_12float_e4m3_tENS5_IJlSB_lEEESI_SJ_NS4_8TiledMMAINS4_8MMA_AtomIJNS4_10MMA_TraitsINS4_19SM100_MMA_F8F6F4_SSEJSI_SI_fSE_SF_NS4_17integral_constantINS4_4UMMA5MajorELSQ_0EEESR_NSO_INSP_7ScaleInELSS_0EEEST_EEEEEENS4_6LayoutISC_NS5_IJNSA_ILi0EEESX_SX_EEEEENS5_IJNS4_10UnderscoreES10_S10_EEEEENS4_13SM90_TMA_LOADENS4_14ComposedLayoutINS4_7SwizzleILi1ELi4ELi3EEENS4_18smem_ptr_flag_bitsILi8EEENSW_INS5_IJNSA_ILi8EEESG_EEENS5_IJSG_SB_EEEEEEEvNS4_8identityES13_S1D_vS1E_EENS_8epilogue10collective18CollectiveEpilogueINS1G_23Sm100TmaWarpSpecializedILi4ELi2ELi64ELb0ELb0EEEJSH_NS5_IJNSW_ISE_SB_EENSW_INSA_ILi64EEESB_EEEEESI_SJ_SI_SJ_NS1G_6fusion15FusionCallbacksIS1K_NS1P_17LinearCombinationISI_fSI_fLNS_15FloatRoundStyleE2EEESH_S1O_JEEENS4_5SM1004TMEM4LOAD26SM100_TMEM_LOAD_32dp32b64xES13_NS14_INS15_ILi2ELi4ELi3EEES18_NSW_INS5_IJS19_S1M_EEENS5_IJS1M_SB_EEEEEEENS4_39AutoVectorizingCopyWithAssumedAlignmentILi128EEENS4_14SM90_TMA_STOREES23_S25_S25_EEEvvEEEEvNT_6ParamsE)
        /*0044*/ 	.word	0x00000000
.L_30:


//--------------------- .nv.compat                --------------------------
	.section	.nv.compat,"",@"SHT_CUDA_COMPAT_INFO"
	.align	4
        /*0000*/ 	.byte	0x02, 0x09, 0x01, 0x00, 0x02, 0x02, 0x02, 0x00, 0x02, 0x05, 0x05, 0x00, 0x03, 0x07, 0x01, 0x01
        /*0010*/ 	.byte	0x02, 0x03, 0x01, 0x00, 0x02, 0x06, 0x01, 0x00, 0x04, 0x0b, 0x08, 0x00, 0x09, 0x00, 0x00, 0x00
        /*0020*/ 	.byte	0x00, 0x00, 0x00, 0x00


//--------------------- .nv.info._ZN7cutlass13device_kernelINS_4gemm6kernel13GemmUniversalIN4cute5tupleIJiiiiEEENS1_10collective13CollectiveMmaINS1_35MainloopSm100TmaUmmaWarpSpecializedILi4ELi2ELi2ENS5_IJNS4_1CILi1EEESB_SB_EEEEENS5_IJNSA_ILi128EEENSA_ILi256EEENSA_ILi32EEEEEENS_12float_e4m3_tENS5_IJlSB_lEEESI_SJ_NS4_8TiledMMAINS4_8MMA_AtomIJNS4_10MMA_TraitsINS4_19SM100_MMA_F8F6F4_SSEJSI_SI_fSE_SF_NS4_17integral_constantINS4_4UMMA5MajorELSQ_0EEESR_NSO_INSP_7ScaleInELSS_0EEEST_EEEEEENS4_6LayoutISC_NS5_IJNSA_ILi0EEESX_SX_EEEEENS5_IJNS4_10UnderscoreES10_S10_EEEEENS4_13SM90_TMA_LOADENS4_14ComposedLayoutINS4_7SwizzleILi1ELi4ELi3EEENS4_18smem_ptr_flag_bitsILi8EEENSW_INS5_IJNSA_ILi8EEESG_EEENS5_IJSG_SB_EEEEEEEvNS4_8identityES13_S1D_vS1E_EENS_8epilogue10collective18CollectiveEpilogueINS1G_23Sm100TmaWarpSpecializedILi4ELi2ELi64ELb0ELb0EEEJSH_NS5_IJNSW_ISE_SB_EENSW_INSA_ILi64EEESB_EEEEESI_SJ_SI_SJ_NS1G_6fusion15FusionCallbacksIS1K_NS1P_17LinearCombinationISI_fSI_fLNS_15FloatRoundStyleE2EEESH_S1O_JEEENS4_5SM1004TMEM4LOAD26SM100_TMEM_LOAD_32dp32b64xES13_NS14_INS15_ILi2ELi4ELi3EEES18_NSW_INS5_IJS19_S1M_EEENS5_IJS1M_SB_EEEEEEENS4_39AutoVectorizingCopyWithAssumedAlignmentILi128EEENS4_14SM90_TMA_STOREES23_S25_S25_EEEvvEEEEvNT_6ParamsE --------------------------
	.section	.nv.info._ZN7cutlass13device_kernelINS_4gemm6kernel13GemmUniversalIN4cute5tupleIJiiiiEEENS1_10collective13CollectiveMmaINS1_35MainloopSm100TmaUmmaWarpSpecializedILi4ELi2ELi2ENS5_IJNS4_1CILi1EEESB_SB_EEEEENS5_IJNSA_ILi128EEENSA_ILi256EEENSA_ILi32EEEEEENS_12float_e4m3_tENS5_IJlSB_lEEESI_SJ_NS4_8TiledMMAINS4_8MMA_AtomIJNS4_10MMA_TraitsINS4_19SM100_MMA_F8F6F4_SSEJSI_SI_fSE_SF_NS4_17integral_constantINS4_4UMMA5MajorELSQ_0EEESR_NSO_INSP_7ScaleInELSS_0EEEST_EEEEEENS4_6LayoutISC_NS5_IJNSA_ILi0EEESX_SX_EEEEENS5_IJNS4_10UnderscoreES10_S10_EEEEENS4_13SM90_TMA_LOADENS4_14ComposedLayoutINS4_7SwizzleILi1ELi4ELi3EEENS4_18smem_ptr_flag_bitsILi8EEENSW_INS5_IJNSA_ILi8EEESG_EEENS5_IJSG_SB_EEEEEEEvNS4_8identityES13_S1D_vS1E_EENS_8epilogue10collective18CollectiveEpilogueINS1G_23Sm100TmaWarpSpecializedILi4ELi2ELi64ELb0ELb0EEEJSH_NS5_IJNSW_ISE_SB_EENSW_INSA_ILi64EEESB_EEEEESI_SJ_SI_SJ_NS1G_6fusion15FusionCallbacksIS1K_NS1P_17LinearCombinationISI_fSI_fLNS_15FloatRoundStyleE2EEESH_S1O_JEEENS4_5SM1004TMEM4LOAD26SM100_TMEM_LOAD_32dp32b64xES13_NS14_INS15_ILi2ELi4ELi3EEES18_NSW_INS5_IJS19_S1M_EEENS5_IJS1M_SB_EEEEEEENS4_39AutoVectorizingCopyWithAssumedAlignmentILi128EEENS4_14SM90_TMA_STOREES23_S25_S25_EEEvvEEEEvNT_6ParamsE,"",@"SHT_CUDA_INFO"
	.sectionflags	@""
	.align	4


	//----- nvinfo : EIATTR_CUDA_API_VERSION
	.align		4
        /*0000*/ 	.byte	0x04, 0x37
        /*0002*/ 	.short	(.L_32 - .L_31)
.L_31:
        /*0004*/ 	.word	0x00000082


	//----- nvinfo : EIATTR_KPARAM_INFO
	.align		4
.L_32:
        /*0008*/ 	.byte	0x04, 0x17
        /*000a*/ 	.short	(.L_34 - .L_33)
.L_33:
        /*000c*/ 	.word	0x00000000
        /*0010*/ 	.short	0x0000
        /*0012*/ 	.short	0x0000
        /*0014*/ 	.byte	0x00, 0xf0, 0x01, 0x20


	//----- nvinfo : EIATTR_AT_ENTRY_FRAGMENTS
	.align		4
.L_34:
        /*0018*/ 	.byte	0x04, 0x4f
        /*001a*/ 	.short	(.L_36 - .L_35)


	//   ....[0]....
.L_35:
        /*001c*/ 	.word	0x00000006


	//----- nvinfo : EIATTR_RESERVED_SMEM_USED
	.align		4
.L_36:
        /*0020*/ 	.byte	0x01, 0x41
	.zero		2


	//----- nvinfo : EIATTR_SPARSE_MMA_MASK
	.align		4
        /*0024*/ 	.byte	0x03, 0x50
        /*0026*/ 	.short	0x0000


	//----- nvinfo : EIATTR_TCGEN05_1CTA_USED
	.align		4
        /*0028*/ 	.byte	0x01, 0x51
	.zero		2


	//----- nvinfo : EIATTR_MAXREG_COUNT
	.align		4
        /*002c*/ 	.byte	0x03, 0x1b
        /*002e*/ 	.short	0x00ff


	//----- nvinfo : EIATTR_NUM_BARRIERS
	.align		4
        /*0030*/ 	.byte	0x02, 0x4c
        /*0032*/ 	.byte	0x07
	.zero		1


	//----- nvinfo : EIATTR_EXTERNS
	.align		4
        /*0034*/ 	.byte	0x04, 0x0f
        /*0036*/ 	.short	(.L_38 - .L_37)


	//   ....[0]....
	.align		4
.L_37:
        /*0038*/ 	.word	index@(__assertfail)


	//----- nvinfo : EIATTR_MERCURY_ISA_VERSION
	.align		4
.L_38:
        /*003c*/ 	.byte	0x03, 0x5f
        /*003e*/ 	.short	0x0101


	//----- nvinfo : EIATTR_INT_WARP_WIDE_INSTR_OFFSETS
	.align		4
        /*0040*/ 	.byte	0x04, 0x31
        /*0042*/ 	.short	(.L_40 - .L_39)


	//   ....[0]....
.L_39:
        /*0044*/ 	.word	0x00001da0


	//   ....[1]....
        /*0048*/ 	.word	0x00003580


	//   ....[2]....
        /*004c*/ 	.word	0x000035a0


	//   ....[3]....
        /*0050*/ 	.word	0x000035d0


	//   ....[4]....
        /*0054*/ 	.word	0x00003f10


	//   ....[5]....
        /*0058*/ 	.word	0x00003f80


	//   ....[6]....
        /*005c*/ 	.word	0x00004060


	//   ....[7]....
        /*0060*/ 	.word	0x000040e0


	//   ....[8]....
        /*0064*/ 	.word	0x000041f0


	//   ....[9]....
        /*0068*/ 	.word	0x00004280


	//   ....[10]....
        /*006c*/ 	.word	0x00004460


	//   ....[11]....
        /*0070*/ 	.word	0x000045c0


	//----- nvinfo : EIATTR_COOP_GROUP_MASK_REGIDS
	.align		4
.L_40:
        /*0074*/ 	.byte	0x04, 0x29
        /*0076*/ 	.short	(.L_42 - .L_41)


	//   ....[0]....
.L_41:
        /*0078*/ 	.word	0xffffffff


	//   ....[1]....
        /*007c*/ 	.word	0xffffffff


	//   ....[2]....
        /*0080*/ 	.word	0xffffffff


	//   ....[3]....
        /*0084*/ 	.word	0xffffffff


	//   ....[4]....
        /*0088*/ 	.word	0xffffffff


	//   ....[5]....
        /*008c*/ 	.word	0xffffffff


	//   ....[6]....
        /*0090*/ 	.word	0xffffffff


	//   ....[7]....
        /*0094*/ 	.word	0xffffffff


	//   ....[8]....
        /*0098*/ 	.word	0xffffffff


	//   ....[9]....
        /*009c*/ 	.word	0xffffffff


	//   ....[10]....
        /*00a0*/ 	.word	0xffffffff


	//   ....[11]....
        /*00a4*/ 	.word	0xffffffff


	//   ....[12]....
        /*00a8*/ 	.word	0xffffffff


	//----- nvinfo : EIATTR_COOP_GROUP_INSTR_OFFSETS
	.align		4
.L_42:
        /*00ac*/ 	.byte	0x04, 0x28
        /*00ae*/ 	.short	(.L_44 - .L_43)


	//   ....[0]....
.L_43:
        /*00b0*/ 	.word	0x00000090


	//   ....[1]....
        /*00b4*/ 	.word	0x000004d0


	//   ....[2]....
        /*00b8*/ 	.word	0x00000640


	//   ....[3]....
        /*00bc*/ 	.word	0x000007e0


	//   ....[4]....
        /*00c0*/ 	.word	0x000008e0


	//   ....[5]....
        /*00c4*/ 	.word	0x00000a50


	//   ....[6]....
        /*00c8*/ 	.word	0x00000bb0


	//   ....[7]....
        /*00cc*/ 	.word	0x00001c80


	//   ....[8]....
        /*00d0*/ 	.word	0x00002a60


	//   ....[9]....
        /*00d4*/ 	.word	0x00002c70


	//   ....[10]....
        /*00d8*/ 	.word	0x00002ca0


	//   ....[11]....
        /*00dc*/ 	.word	0x00003460


	//   ....[12]....
        /*00e0*/ 	.word	0x00003690


	//----- nvinfo : EIATTR_VRC_CTA_INIT_COUNT
	.align		4
.L_44:
        /*00e4*/ 	.byte	0x02, 0x4a
        /*00e6*/ 	.byte	0x80
	.zero		1


	//----- nvinfo : EIATTR_SYSCALL_OFFSETS
	.align		4
        /*00e8*/ 	.byte	0x04, 0x46
        /*00ea*/ 	.short	(.L_46 - .L_45)


	//   ....[0]....
.L_45:
        /*00ec*/ 	.word	0x00005030


	//   ....[1]....
        /*00f0*/ 	.word	0x00005170


	//   ....[2]....
        /*00f4*/ 	.word	0x000059d0


	//   ....[3]....
        /*00f8*/ 	.word	0x00006ff0


	//   ....[4]....
        /*00fc*/ 	.word	0x000085a0


	//   ....[5]....
        /*0100*/ 	.word	0x00009b70


	//----- nvinfo : EIATTR_MBARRIER_INSTR_OFFSETS
	.align		4
.L_46:
        /*0104*/ 	.byte	0x04, 0x39
        /*0106*/ 	.short	(.L_48 - .L_47)


	//   ....[0]....
.L_47:
        /*0108*/ 	.word	0x000005b0
        /*010c*/ 	.word	0x000000ff
        /*0110*/ 	.word	0x00000000
        /*0114*/ 	.short	0x0100
        /*0116*/ 	.byte	0x05
	.zero		1


	//   ....[1]....
        /*0118*/ 	.word	0x000005c0
        /*011c*/ 	.word	0x000000ff
        /*0120*/ 	.word	0x00000020
        /*0124*/ 	.short	0x0100
        /*0126*/ 	.byte	0x05
	.zero		1


	//   ....[2]....
        /*0128*/ 	.word	0x000005d0
        /*012c*/ 	.word	0x000000ff
        /*0130*/ 	.word	0x00000008
        /*0134*/ 	.short	0x0100
        /*0136*/ 	.byte	0x05
	.zero		1


	//   ....[3]....
        /*0138*/ 	.word	0x000005e0
        /*013c*/ 	.word	0x000000ff
        /*0140*/ 	.word	0x00000028
        /*0144*/ 	.short	0x0100
        /*0146*/ 	.byte	0x05
	.zero		1


	//   ....[4]....
        /*0148*/ 	.word	0x000005f0
        /*014c*/ 	.word	0x000000ff
        /*0150*/ 	.word	0x00000010
        /*0154*/ 	.short	0x0100
        /*0156*/ 	.byte	0x05
	.zero		1


	//   ....[5]....
        /*0158*/ 	.word	0x00000600
        /*015c*/ 	.word	0x000000ff
        /*0160*/ 	.word	0x00000030
        /*0164*/ 	.short	0x0100
        /*0166*/ 	.byte	0x05
	.zero		1


	//   ....[6]....
        /*0168*/ 	.word	0x00000610
        /*016c*/ 	.word	0x000000ff
        /*0170*/ 	.word	0x00000018
        /*0174*/ 	.short	0x0100
        /*0176*/ 	.byte	0x05
	.zero		1


	//   ....[7]....
        /*0178*/ 	.word	0x00000620
        /*017c*/ 	.word	0x000000ff
        /*0180*/ 	.word	0x00000038
        /*0184*/ 	.short	0x0100
        /*0186*/ 	.byte	0x05
	.zero		1


	//   ....[8]....
        /*0188*/ 	.word	0x00000750
        /*018c*/ 	.word	0x000000ff
        /*0190*/ 	.word	0x00000040
        /*0194*/ 	.short	0x0100
        /*0196*/ 	.byte	0x07
	.zero		1


	//   ....[9]....
        /*0198*/ 	.word	0x00000760
        /*019c*/ 	.word	0x000000ff
        /*01a0*/ 	.word	0x00000060
        /*01a4*/ 	.short	0x0100
        /*01a6*/ 	.byte	0x07
	.zero		1


	//   ....[10]....
        /*01a8*/ 	.word	0x00000770
        /*01ac*/ 	.word	0x000000ff
        /*01b0*/ 	.word	0x00000048
        /*01b4*/ 	.short	0x0100
        /*01b6*/ 	.byte	0x07
	.zero		1


	//   ....[11]....
        /*01b8*/ 	.word	0x00000780
        /*01bc*/ 	.word	0x000000ff
        /*01c0*/ 	.word	0x00000068
        /*01c4*/ 	.short	0x0100
        /*01c6*/ 	.byte	0x07
	.zero		1


	//   ....[12]....
        /*01c8*/ 	.word	0x00000790
        /*01cc*/ 	.word	0x000000ff
        /*01d0*/ 	.word	0x00000050
        /*01d4*/ 	.short	0x0100
        /*01d6*/ 	.byte	0x07
	.zero		1


	//   ....[13]....
        /*01d8*/ 	.word	0x000007a0
        /*01dc*/ 	.word	0x000000ff
        /*01e0*/ 	.word	0x00000070
        /*01e4*/ 	.short	0x0100
        /*01e6*/ 	.byte	0x07
	.zero		1


	//   ....[14]....
        /*01e8*/ 	.word	0x000007b0
        /*01ec*/ 	.word	0x000000ff
        /*01f0*/ 	.word	0x00000058
        /*01f4*/ 	.short	0x0100
        /*01f6*/ 	.byte	0x07
	.zero		1


	//   ....[15]....
        /*01f8*/ 	.word	0x000007c0
        /*01fc*/ 	.word	0x000000ff
        /*0200*/ 	.word	0x00000078
        /*0204*/ 	.short	0x0100
        /*0206*/ 	.byte	0x07
	.zero		1


	//   ....[16]....
        /*0208*/ 	.word	0x000008b0
        /*020c*/ 	.word	0x000000ff
        /*0210*/ 	.word	0x00000080
        /*0214*/ 	.short	0x0100
        /*0216*/ 	.byte	0x05
	.zero		1


	//   ....[17]....
        /*0218*/ 	.word	0x000008c0
        /*021c*/ 	.word	0x000000ff
        /*0220*/ 	.word	0x00000088
        /*0224*/ 	.short	0x0100
        /*0226*/ 	.byte	0x05
	.zero		1


	//   ....[18]....
        /*0228*/ 	.word	0x00000a00
        /*022c*/ 	.word	0x000000ff
        /*0230*/ 	.word	0x00000090
        /*0234*/ 	.short	0x0100
        /*0236*/ 	.byte	0x05
	.zero		1


	//   ....[19]....
        /*0238*/ 	.word	0x00000a10
        /*023c*/ 	.word	0x000000ff
        /*0240*/ 	.word	0x000000a0
        /*0244*/ 	.short	0x0100
        /*0246*/ 	.byte	0x05
	.zero		1


	//   ....[20]....
        /*0248*/ 	.word	0x00000a20
        /*024c*/ 	.word	0x000000ff
        /*0250*/ 	.word	0x00000098
        /*0254*/ 	.short	0x0100
        /*0256*/ 	.byte	0x05
	.zero		1


	//   ....[21]....
        /*0258*/ 	.word	0x00000a30
        /*025c*/ 	.word	0x000000ff
        /*0260*/ 	.word	0x000000a8
        /*0264*/ 	.short	0x0100
        /*0266*/ 	.byte	0x05
	.zero		1


	//   ....[22]....
        /*0268*/ 	.word	0x00000b60
        /*026c*/ 	.word	0x000000ff
        /*0270*/ 	.word	0x000000b0
        /*0274*/ 	.short	0x0100
        /*0276*/ 	.byte	0x07
	.zero		1


	//   ....[23]....
        /*0278*/ 	.word	0x00000b70
        /*027c*/ 	.word	0x000000ff
        /*0280*/ 	.word	0x000000c0
        /*0284*/ 	.short	0x0100
        /*0286*/ 	.byte	0x07
	.zero		1


	//   ....[24]....
        /*0288*/ 	.word	0x00000b80
        /*028c*/ 	.word	0x000000ff
        /*0290*/ 	.word	0x000000b8
        /*0294*/ 	.short	0x0100
        /*0296*/ 	.byte	0x07
	.zero		1


	//   ....[25]....
        /*0298*/ 	.word	0x00000b90
        /*029c*/ 	.word	0x000000ff
        /*02a0*/ 	.word	0x000000c8
        /*02a4*/ 	.short	0x0100
        /*02a6*/ 	.byte	0x07
	.zero		1


	//   ....[26]....
        /*02a8*/ 	.word	0x00000c80
        /*02ac*/ 	.word	0x000000ff
        /*02b0*/ 	.word	0x000000d0
        /*02b4*/ 	.short	0x0100
        /*02b6*/ 	.byte	0x05
	.zero		1


	//   ....[27]....
        /*02b8*/ 	.word	0x00000c90
        /*02bc*/ 	.word	0x000000ff
        /*02c0*/ 	.word	0x000000e0
        /*02c4*/ 	.short	0x0100
        /*02c6*/ 	.byte	0x05
	.zero		1


	//   ....[28]....
        /*02c8*/ 	.word	0x00000ca0
        /*02cc*/ 	.word	0x000000ff
        /*02d0*/ 	.word	0x000000d8
        /*02d4*/ 	.short	0x0100
        /*02d6*/ 	.byte	0x05
	.zero		1


	//   ....[29]....
        /*02d8*/ 	.word	0x00000cb0
        /*02dc*/ 	.word	0x000000ff
        /*02e0*/ 	.word	0x000000e8
        /*02e4*/ 	.short	0x0100
        /*02e6*/ 	.byte	0x05
	.zero		1


	//   ....[30]....
        /*02e8*/ 	.word	0x00001580
        /*02ec*/ 	.word	0x00000003
        /*02f0*/ 	.word	0x000000e0
        /*02f4*/ 	.short	0x010a
        /*02f6*/ 	.byte	0xff
	.zero		1


	//   ....[31]....
        /*02f8*/ 	.word	0x000015b0
        /*02fc*/ 	.word	0x00000003
        /*0300*/ 	.word	0x000000d0
        /*0304*/ 	.short	0x0101
        /*0306*/ 	.byte	0xff
	.zero		1


	//   ....[32]....
        /*0308*/ 	.word	0x00001680
        /*030c*/ 	.word	0x000000ff
        /*0310*/ 	.word	0x00000020
        /*0314*/ 	.short	0x010a
        /*0316*/ 	.byte	0x08
	.zero		1


	//   ....[33]....
        /*0318*/ 	.word	0x00001720
        /*031c*/ 	.word	0x000000ff
        /*0320*/ 	.word	0x00000020
        /*0324*/ 	.short	0x010a
        /*0326*/ 	.byte	0x21
	.zero		1


	//   ....[34]....
        /*0328*/ 	.word	0x00001870
        /*032c*/ 	.word	0x000000ff
        /*0330*/ 	.word	0x00000020
        /*0334*/ 	.short	0x010a
        /*0336*/ 	.byte	0x08
	.zero		1


	//   ....[35]....
        /*0338*/ 	.word	0x00001980
        /*033c*/ 	.word	0x000000ff
        /*0340*/ 	.word	0x00000088
        /*0344*/ 	.short	0x0101
        /*0346*/ 	.byte	0x04
	.zero		1


	//   ....[36]....
        /*0348*/ 	.word	0x000019a0
        /*034c*/ 	.word	0x000000ff
        /*0350*/ 	.word	0x00000020
        /*0354*/ 	.short	0x010a
        /*0356*/ 	.byte	0x08
	.zero		1


	//   ....[37]....
        /*0358*/ 	.word	0x00001a20
        /*035c*/ 	.word	0x000000ff
        /*0360*/ 	.word	0x00000020
        /*0364*/ 	.short	0x010a
        /*0366*/ 	.byte	0x11
	.zero		1


	//   ....[38]....
        /*0368*/ 	.word	0x00001b70
        /*036c*/ 	.word	0x000000ff
        /*0370*/ 	.word	0x00000020
        /*0374*/ 	.short	0x010a
        /*0376*/ 	.byte	0x08
	.zero		1


	//   ....[39]....
        /*0378*/ 	.word	0x00001cb0
        /*037c*/ 	.word	0x00000002
        /*0380*/ 	.word	0x00000090
        /*0384*/ 	.short	0x010a
        /*0386*/ 	.byte	0xff
	.zero		1


	//   ....[40]....
        /*0388*/ 	.word	0x00001d70
        /*038c*/ 	.word	0x00000002
        /*0390*/ 	.word	0x00000000
        /*0394*/ 	.short	0x0101
        /*0396*/ 	.byte	0xff
	.zero		1


	//   ....[41]....
        /*0398*/ 	.word	0x000022d0
        /*039c*/ 	.word	0x000000ff
        /*03a0*/ 	.word	0x00000000
        /*03a4*/ 	.short	0x010a
        /*03a6*/ 	.byte	0x05
	.zero		1


	//   ....[42]....
        /*03a8*/ 	.word	0x00002360
        /*03ac*/ 	.word	0x000000ff
        /*03b0*/ 	.word	0x00000000
        /*03b4*/ 	.short	0x010a
        /*03b6*/ 	.byte	0x05
	.zero		1


	//   ....[43]....
        /*03b8*/ 	.word	0x000023f0
        /*03bc*/ 	.word	0x000000ff
        /*03c0*/ 	.word	0x00000000
        /*03c4*/ 	.short	0x010a
        /*03c6*/ 	.byte	0x05
	.zero		1


	//   ....[44]....
        /*03c8*/ 	.word	0x00002490
        /*03cc*/ 	.word	0x00000000
        /*03d0*/ 	.word	0x00000000
        /*03d4*/ 	.short	0x010a
        /*03d6*/ 	.byte	0xff
	.zero		1


	//   ....[45]....
        /*03d8*/ 	.word	0x000025b0
        /*03dc*/ 	.word	0x00000000
        /*03e0*/ 	.word	0x000000d0
        /*03e4*/ 	.short	0x010a
        /*03e6*/ 	.byte	0xff
	.zero		1


	//   ....[46]....
        /*03e8*/ 	.word	0x00002610
        /*03ec*/ 	.word	0x00000004
        /*03f0*/ 	.word	0x00000000
        /*03f4*/ 	.short	0x0101
        /*03f6*/ 	.byte	0xff
	.zero		1


	//   ....[47]....
        /*03f8*/ 	.word	0x00002630
        /*03fc*/ 	.word	0x000000ff
        /*0400*/ 	.word	0x000000a0
        /*0404*/ 	.short	0x010a
        /*0406*/ 	.byte	0x05
	.zero		1


	//   ....[48]....
        /*0408*/ 	.word	0x00002750
        /*040c*/ 	.word	0x00000000
        /*0410*/ 	.word	0x00000090
        /*0414*/ 	.short	0x010a
        /*0416*/ 	.byte	0xff
	.zero		1


	//   ....[49]....
        /*0418*/ 	.word	0x00002860
        /*041c*/ 	.word	0x00000000
        /*0420*/ 	.word	0x00000000
        /*0424*/ 	.short	0x0101
        /*0426*/ 	.byte	0xff
	.zero		1


	//   ....[50]....
        /*0428*/ 	.word	0x000028f0
        /*042c*/ 	.word	0x000000ff
        /*0430*/ 	.word	0x000000a0
        /*0434*/ 	.short	0x0106
        /*0436*/ 	.byte	0x05
	.zero		1


	//   ....[51]....
        /*0438*/ 	.word	0x00002910
        /*043c*/ 	.word	0x000000ff
        /*0440*/ 	.word	0x000000a0
        /*0444*/ 	.short	0x010a
        /*0446*/ 	.byte	0x05
	.zero		1


	//   ....[52]....
        /*0448*/ 	.word	0x000029a0
        /*044c*/ 	.word	0x000000ff
        /*0450*/ 	.word	0x000000a0
        /*0454*/ 	.short	0x0106
        /*0456*/ 	.byte	0x04
	.zero		1


	//   ....[53]....
        /*0458*/ 	.word	0x000029e0
        /*045c*/ 	.word	0x00000000
        /*0460*/ 	.word	0x000000a0
        /*0464*/ 	.short	0x010a
        /*0466*/ 	.byte	0xff
	.zero		1


	//   ....[54]....
        /*0468*/ 	.word	0x00002ec0
        /*046c*/ 	.word	0x00000000
        /*0470*/ 	.word	0x00000090
        /*0474*/ 	.short	0x010a
        /*0476*/ 	.byte	0xff
	.zero		1


	//   ....[55]....
        /*0478*/ 	.word	0x00002fc0
        /*047c*/ 	.word	0x00000003
        /*0480*/ 	.word	0x00000000
        /*0484*/ 	.short	0x0101
        /*0486*/ 	.byte	0xff
	.zero		1


	//   ....[56]....
        /*0488*/ 	.word	0x00002fd0
        /*048c*/ 	.word	0x000000ff
        /*0490*/ 	.word	0x00000000
        /*0494*/ 	.short	0x010a
        /*0496*/ 	.byte	0x04
	.zero		1


	//   ....[57]....
        /*0498*/ 	.word	0x00002ff0
        /*049c*/ 	.word	0x000000ff
        /*04a0*/ 	.word	0x000000c0
        /*04a4*/ 	.short	0x010a
        /*04a6*/ 	.byte	0x09
	.zero		1


	//   ....[58]....
        /*04a8*/ 	.word	0x000030d0
        /*04ac*/ 	.word	0x000000ff
        /*04b0*/ 	.word	0x00000000
        /*04b4*/ 	.short	0x010a
        /*04b6*/ 	.byte	0x07
	.zero		1


	//   ....[59]....
        /*04b8*/ 	.word	0x00003200
        /*04bc*/ 	.word	0x000000ff
        /*04c0*/ 	.word	0x00000000
        /*04c4*/ 	.short	0x010a
        /*04c6*/ 	.byte	0x04
	.zero		1


	//   ....[60]....
        /*04c8*/ 	.word	0x000033b0
        /*04cc*/ 	.word	0x000000ff
        /*04d0*/ 	.word	0x00000000
        /*04d4*/ 	.short	0x010a
        /*04d6*/ 	.byte	0x05
	.zero		1


	//   ....[61]....
        /*04d8*/ 	.word	0x00003440
        /*04dc*/ 	.word	0x000000ff
        /*04e0*/ 	.word	0x00000000
        /*04e4*/ 	.short	0x010a
        /*04e6*/ 	.byte	0x07
	.zero		1


	//   ....[62]....
        /*04e8*/ 	.word	0x000038c0
        /*04ec*/ 	.word	0x00000000
        /*04f0*/ 	.word	0x00000090
        /*04f4*/ 	.short	0x010a
        /*04f6*/ 	.byte	0xff
	.zero		1


	//   ....[63]....
        /*04f8*/ 	.word	0x00003980
        /*04fc*/ 	.word	0x00000000
        /*0500*/ 	.word	0x00000000
        /*0504*/ 	.short	0x0101
        /*0506*/ 	.byte	0xff
	.zero		1


	//   ....[64]....
        /*0508*/ 	.word	0x00003ca0
        /*050c*/ 	.word	0x000000ff
        /*0510*/ 	.word	0x00000088
        /*0514*/ 	.short	0x010a
        /*0516*/ 	.byte	0x07
	.zero		1


	//   ....[65]....
        /*0518*/ 	.word	0x00003e90
        /*051c*/ 	.word	0x000000ff
        /*0520*/ 	.word	0x00000060
        /*0524*/ 	.short	0x010a
        /*0526*/ 	.byte	0x07
	.zero		1


	//   ....[66]....
        /*0528*/ 	.word	0x00004000
        /*052c*/ 	.word	0x000000ff
        /*0530*/ 	.word	0x00000040
        /*0534*/ 	.short	0x010b
        /*0536*/ 	.byte	0x07
	.zero		1


	//   ....[67]....
        /*0538*/ 	.word	0x00004010
        /*053c*/ 	.word	0x000000ff
        /*0540*/ 	.word	0x00000000
        /*0544*/ 	.short	0x0101
        /*0546*/ 	.byte	0x08
	.zero		1


	//   ....[68]....
        /*0548*/ 	.word	0x00004030
        /*054c*/ 	.word	0x000000ff
        /*0550*/ 	.word	0x00000068
        /*0554*/ 	.short	0x010a
        /*0556*/ 	.byte	0x07
	.zero		1


	//   ....[69]....
        /*0558*/ 	.word	0x00004190
        /*055c*/ 	.word	0x000000ff
        /*0560*/ 	.word	0x00000048
        /*0564*/ 	.short	0x010b
        /*0566*/ 	.byte	0x07
	.zero		1


	//   ....[70]....
        /*0568*/ 	.word	0x000041a0
        /*056c*/ 	.word	0x000000ff
        /*0570*/ 	.word	0x00000000
        /*0574*/ 	.short	0x0101
        /*0576*/ 	.byte	0x08
	.zero		1


	//   ....[71]....
        /*0578*/ 	.word	0x000041b0
        /*057c*/ 	.word	0x000000ff
        /*0580*/ 	.word	0x00000070
        /*0584*/ 	.short	0x010a
        /*0586*/ 	.byte	0x07
	.zero		1


	//   ....[72]....
        /*0588*/ 	.word	0x00004350
        /*058c*/ 	.word	0x000000ff
        /*0590*/ 	.word	0x00000050
        /*0594*/ 	.short	0x010b
        /*0596*/ 	.byte	0x07
	.zero		1


	//   ....[73]....
        /*0598*/ 	.word	0x000043c0
        /*059c*/ 	.word	0x000000ff
        /*05a0*/ 	.word	0x00000000
        /*05a4*/ 	.short	0x0101
        /*05a6*/ 	.byte	0x08
	.zero		1


	//   ....[74]....
        /*05a8*/ 	.word	0x000043f0
        /*05ac*/ 	.word	0x000000ff
        /*05b0*/ 	.word	0x00000078
        /*05b4*/ 	.short	0x010a
        /*05b6*/ 	.byte	0x07
	.zero		1


	//   ....[75]....
        /*05b8*/ 	.word	0x00004600
        /*05bc*/ 	.word	0x000000ff
        /*05c0*/ 	.word	0x00000058
        /*05c4*/ 	.short	0x010b
        /*05c6*/ 	.byte	0x07
	.zero		1


	//   ....[76]....
        /*05c8*/ 	.word	0x00004620
        /*05cc*/ 	.word	0x000000ff
        /*05d0*/ 	.word	0x00000000
        /*05d4*/ 	.short	0x0101
        /*05d6*/ 	.byte	0x0d
	.zero		1


	//   ....[77]....
        /*05d8*/ 	.word	0x00004650
        /*05dc*/ 	.word	0x000000ff
        /*05e0*/ 	.word	0x00000060
        /*05e4*/ 	.short	0x010a
        /*05e6*/ 	.byte	0x07
	.zero		1


	//   ....[78]....
        /*05e8*/ 	.word	0x00004670
        /*05ec*/ 	.word	0x000000ff
        /*05f0*/ 	.word	0x00000068
        /*05f4*/ 	.short	0x010a
        /*05f6*/ 	.byte	0x07
	.zero		1


	//   ....[79]....
        /*05f8*/ 	.word	0x00004690
        /*05fc*/ 	.word	0x000000ff
        /*0600*/ 	.word	0x00000070
        /*0604*/ 	.short	0x010a
        /*0606*/ 	.byte	0x07
	.zero		1


	//   ....[80]....
        /*0608*/ 	.word	0x000046d0
        /*060c*/ 	.word	0x00000000
        /*0610*/ 	.word	0x00000078
        /*0614*/ 	.short	0x010a
        /*0616*/ 	.byte	0xff
	.zero		1


	//   ....[81]....
        /*0618*/ 	.word	0x00004a00
        /*061c*/ 	.word	0x00000000
        /*0620*/ 	.word	0x00000090
        /*0624*/ 	.short	0x010a
        /*0626*/ 	.byte	0xff
	.zero		1


	//   ....[82]....
        /*0628*/ 	.word	0x00004b10
        /*062c*/ 	.word	0x00000000
        /*0630*/ 	.word	0x00000000
        /*0634*/ 	.short	0x0101
        /*0636*/ 	.byte	0xff
	.zero		1


	//   ....[83]....
        /*0638*/ 	.word	0x00005570
        /*063c*/ 	.word	0x00000003
        /*0640*/ 	.word	0x00000040
        /*0644*/ 	.short	0x010a
        /*0646*/ 	.byte	0xff
	.zero		1


	//   ....[84]....
        /*0648*/ 	.word	0x000055b0
        /*064c*/ 	.word	0x000000c1
        /*0650*/ 	.word	0x000000b0
        /*0654*/ 	.short	0x010a
        /*0656*/ 	.byte	0xff
	.zero		1


	//   ....[85]....
        /*0658*/ 	.word	0x000056e0
        /*065c*/ 	.word	0x00000003
        /*0660*/ 	.word	0x00000040
        /*0664*/ 	.short	0x010a
        /*0666*/ 	.byte	0xff
	.zero		1


	//   ....[86]....
        /*0668*/ 	.word	0x00005840
        /*066c*/ 	.word	0x00000000
        /*0670*/ 	.word	0x00000000
        /*0674*/ 	.short	0x0101
        /*0676*/ 	.byte	0xff
	.zero		1


	//   ....[87]....
        /*0678*/ 	.word	0x000058a0
        /*067c*/ 	.word	0x000000c1
        /*0680*/ 	.word	0x000000b0
        /*0684*/ 	.short	0x010a
        /*0686*/ 	.byte	0xff
	.zero		1


	//   ....[88]....
        /*0688*/ 	.word	0x00006c50
        /*068c*/ 	.word	0x000000cc
        /*0690*/ 	.word	0x00000040
        /*0694*/ 	.short	0x010a
        /*0696*/ 	.byte	0xff
	.zero		1


	//   ....[89]....
        /*0698*/ 	.word	0x00006d20
        /*069c*/ 	.word	0x000000cc
        /*06a0*/ 	.word	0x00000040
        /*06a4*/ 	.short	0x010a
        /*06a6*/ 	.byte	0xff
	.zero		1


	//   ....[90]....
        /*06a8*/ 	.word	0x00006e60
        /*06ac*/ 	.word	0x00000003
        /*06b0*/ 	.word	0x00000000
        /*06b4*/ 	.short	0x0101
        /*06b6*/ 	.byte	0xff
	.zero		1


	//   ....[91]....
        /*06b8*/ 	.word	0x00008200
        /*06bc*/ 	.word	0x00000000
        /*06c0*/ 	.word	0x00000040
        /*06c4*/ 	.short	0x010a
        /*06c6*/ 	.byte	0xff
	.zero		1


	//   ....[92]....
        /*06c8*/ 	.word	0x000082d0
        /*06cc*/ 	.word	0x00000000
        /*06d0*/ 	.word	0x00000040
        /*06d4*/ 	.short	0x010a
        /*06d6*/ 	.byte	0xff
	.zero		1


	//   ....[93]....
        /*06d8*/ 	.word	0x00008430
        /*06dc*/ 	.word	0x00000000
        /*06e0*/ 	.word	0x00000000
        /*06e4*/ 	.short	0x0101
        /*06e6*/ 	.byte	0xff
	.zero		1


	//   ....[94]....
        /*06e8*/ 	.word	0x000097e0
        /*06ec*/ 	.word	0x00000000
        /*06f0*/ 	.word	0x00000040
        /*06f4*/ 	.short	0x010a
        /*06f6*/ 	.byte	0xff
	.zero		1


	//   ....[95]....
        /*06f8*/ 	.word	0x000098b0
        /*06fc*/ 	.word	0x00000000
        /*0700*/ 	.word	0x00000040
        /*0704*/ 	.short	0x010a
        /*0706*/ 	.byte	0xff
	.zero		1


	//   ....[96]....
        /*0708*/ 	.word	0x00009a10
        /*070c*/ 	.word	0x00000000
        /*0710*/ 	.word	0x00000000
        /*0714*/ 	.short	0x0101
        /*0716*/ 	.byte	0xff
	.zero		1


	//   ....[97]....
        /*0718*/ 	.word	0x00009f00
        /*071c*/ 	.word	0x000000ff
        /*0720*/ 	.word	0x00000000
        /*0724*/ 	.short	0x0101
        /*0726*/ 	.byte	0x05
	.zero		1


	//   ....[98]....
        /*0728*/ 	.word	0x0000ae80
        /*072c*/ 	.word	0x00000003
        /*0730*/ 	.word	0x000000e0
        /*0734*/ 	.short	0x010a
        /*0736*/ 	.byte	0xff
	.zero		1


	//   ....[99]....
        /*0738*/ 	.word	0x0000aee0
        /*073c*/ 	.word	0x00000002
        /*0740*/ 	.word	0x00000020
        /*0744*/ 	.short	0x010a
        /*0746*/ 	.byte	0xff
	.zero		1


	//   ....[100]....
        /*0748*/ 	.word	0x0000af40
        /*074c*/ 	.word	0x00000002
        /*0750*/ 	.word	0x00000020
        /*0754*/ 	.short	0x010a
        /*0756*/ 	.byte	0xff
	.zero		1


	//   ....[101]....
        /*0758*/ 	.word	0x0000af90
        /*075c*/ 	.word	0x00000002
        /*0760*/ 	.word	0x00000090
        /*0764*/ 	.short	0x010a
        /*0766*/ 	.byte	0xff
	.zero		1


	//   ....[102]....
        /*0768*/ 	.word	0x0000aff0
        /*076c*/ 	.word	0x00000000
        /*0770*/ 	.word	0x00000000
        /*0774*/ 	.short	0x010a
        /*0776*/ 	.byte	0xff
	.zero		1


	//   ....[103]....
        /*0778*/ 	.word	0x0000b050
        /*077c*/ 	.word	0x00000000
        /*0780*/ 	.word	0x00000000
        /*0784*/ 	.short	0x010a
        /*0786*/ 	.byte	0xff
	.zero		1


	//   ....[104]....
        /*0788*/ 	.word	0x0000b0b0
        /*078c*/ 	.word	0x00000000
        /*0790*/ 	.word	0x00000000
        /*0794*/ 	.short	0x010a
        /*0796*/ 	.byte	0xff
	.zero		1


	//   ....[105]....
        /*0798*/ 	.word	0x0000b100
        /*079c*/ 	.word	0x00000000
        /*07a0*/ 	.word	0x000000d0
        /*07a4*/ 	.short	0x010a
        /*07a6*/ 	.byte	0xff
	.zero		1


	//   ....[106]....
        /*07a8*/ 	.word	0x0000b160
        /*07ac*/ 	.word	0x00000000
        /*07b0*/ 	.word	0x000000a0
        /*07b4*/ 	.short	0x010a
        /*07b6*/ 	.byte	0xff
	.zero		1


	//   ....[107]....
        /*07b8*/ 	.word	0x0000b1b0
        /*07bc*/ 	.word	0x00000000
        /*07c0*/ 	.word	0x00000090
        /*07c4*/ 	.short	0x010a
        /*07c6*/ 	.byte	0xff
	.zero		1


	//   ....[108]....
        /*07c8*/ 	.word	0x0000b210
        /*07cc*/ 	.word	0x00000000
        /*07d0*/ 	.word	0x000000a0
        /*07d4*/ 	.short	0x010a
        /*07d6*/ 	.byte	0xff
	.zero		1


	//   ....[109]....
        /*07d8*/ 	.word	0x0000b260
        /*07dc*/ 	.word	0x00000000
        /*07e0*/ 	.word	0x00000090
        /*07e4*/ 	.short	0x010a
        /*07e6*/ 	.byte	0xff
	.zero		1


	//   ....[110]....
        /*07e8*/ 	.word	0x0000b2c0
        /*07ec*/ 	.word	0x00000003
        /*07f0*/ 	.word	0x000000c0
        /*07f4*/ 	.short	0x010a
        /*07f6*/ 	.byte	0xff
	.zero		1


	//   ....[111]....
        /*07f8*/ 	.word	0x0000b320
        /*07fc*/ 	.word	0x00000000
        /*0800*/ 	.word	0x00000000
        /*0804*/ 	.short	0x010a
        /*0806*/ 	.byte	0xff
	.zero		1


	//   ....[112]....
        /*0808*/ 	.word	0x0000b380
        /*080c*/ 	.word	0x00000000
        /*0810*/ 	.word	0x00000000
        /*0814*/ 	.short	0x010a
        /*0816*/ 	.byte	0xff
	.zero		1


	//   ....[113]....
        /*0818*/ 	.word	0x0000b3e0
        /*081c*/ 	.word	0x00000000
        /*0820*/ 	.word	0x00000000
        /*0824*/ 	.short	0x010a
        /*0826*/ 	.byte	0xff
	.zero		1


	//   ....[114]....
        /*0828*/ 	.word	0x0000b430
        /*082c*/ 	.word	0x00000000
        /*0830*/ 	.word	0x00000090
        /*0834*/ 	.short	0x010a
        /*0836*/ 	.byte	0xff
	.zero		1


	//   ....[115]....
        /*0838*/ 	.word	0x0000b490
        /*083c*/ 	.word	0x00000000
        /*0840*/ 	.word	0x00000088
        /*0844*/ 	.short	0x010a
        /*0846*/ 	.byte	0xff
	.zero		1


	//   ....[116]....
        /*0848*/ 	.word	0x0000b4f0
        /*084c*/ 	.word	0x00000003
        /*0850*/ 	.word	0x00000060
        /*0854*/ 	.short	0x010a
        /*0856*/ 	.byte	0xff
	.zero		1


	//   ....[117]....
        /*0858*/ 	.word	0x0000b550
        /*085c*/ 	.word	0x00000003
        /*0860*/ 	.word	0x00000068
        /*0864*/ 	.short	0x010a
        /*0866*/ 	.byte	0xff
	.zero		1


	//   ....[118]....
        /*0868*/ 	.word	0x0000b5b0
        /*086c*/ 	.word	0x00000003
        /*0870*/ 	.word	0x00000070
        /*0874*/ 	.short	0x010a
        /*0876*/ 	.byte	0xff
	.zero		1


	//   ....[119]....
        /*0878*/ 	.word	0x0000b610
        /*087c*/ 	.word	0x00000003
        /*0880*/ 	.word	0x00000078
        /*0884*/ 	.short	0x010a
        /*0886*/ 	.byte	0xff
	.zero		1


	//   ....[120]....
        /*0888*/ 	.word	0x0000b670
        /*088c*/ 	.word	0x00000000
        /*0890*/ 	.word	0x00000060
        /*0894*/ 	.short	0x010a
        /*0896*/ 	.byte	0xff
	.zero		1


	//   ....[121]....
        /*0898*/ 	.word	0x0000b6d0
        /*089c*/ 	.word	0x00000000
        /*08a0*/ 	.word	0x00000068
        /*08a4*/ 	.short	0x010a
        /*08a6*/ 	.byte	0xff
	.zero		1


	//   ....[122]....
        /*08a8*/ 	.word	0x0000b730
        /*08ac*/ 	.word	0x00000000
        /*08b0*/ 	.word	0x00000070
        /*08b4*/ 	.short	0x010a
        /*08b6*/ 	.byte	0xff
	.zero		1


	//   ....[123]....
        /*08b8*/ 	.word	0x0000b780
        /*08bc*/ 	.word	0x00000000
        /*08c0*/ 	.word	0x00000090
        /*08c4*/ 	.short	0x010a
        /*08c6*/ 	.byte	0xff
	.zero		1


	//   ....[124]....
        /*08c8*/ 	.word	0x0000b7d0
        /*08cc*/ 	.word	0x00000003
        /*08d0*/ 	.word	0x00000040
        /*08d4*/ 	.short	0x010a
        /*08d6*/ 	.byte	0xff
	.zero		1


	//   ....[125]....
        /*08d8*/ 	.word	0x0000b820
        /*08dc*/ 	.word	0x000000c1
        /*08e0*/ 	.word	0x000000b0
        /*08e4*/ 	.short	0x010a
        /*08e6*/ 	.byte	0xff
	.zero		1


	//   ....[126]....
        /*08e8*/ 	.word	0x0000b870
        /*08ec*/ 	.word	0x000000cc
        /*08f0*/ 	.word	0x00000040
        /*08f4*/ 	.short	0x010a
        /*08f6*/ 	.byte	0xff
	.zero		1


	//   ....[127]....
        /*08f8*/ 	.word	0x0000b8c0
        /*08fc*/ 	.word	0x00000000
        /*0900*/ 	.word	0x00000040
        /*0904*/ 	.short	0x010a
        /*0906*/ 	.byte	0xff
	.zero		1


	//   ....[128]....
        /*0908*/ 	.word	0x0000b910
        /*090c*/ 	.word	0x00000000
        /*0910*/ 	.word	0x00000040
        /*0914*/ 	.short	0x010a
        /*0916*/ 	.byte	0xff
	.zero		1


	//----- nvinfo : EIATTR_NUM_MBARRIERS
	.align		4
.L_48:
        /*0918*/ 	.byte	0x03, 0x38
        /*091a*/ 	.short	0x001e


	//----- nvinfo : EIATTR_EXIT_INSTR_OFFSETS
	.align		4
        /*091c*/ 	.byte	0x04, 0x1c
        /*091e*/ 	.short	(.L_50 - .L_49)


	//   ....[0]....
.L_49:
        /*0920*/ 	.word	0x000024c0


	//   ....[1]....
        /*0924*/ 	.word	0x000029b0


	//   ....[2]....
        /*0928*/ 	.word	0x00002a10


	//   ....[3]....
        /*092c*/ 	.word	0x000036a0


	//   ....[4]....
        /*0930*/ 	.word	0x00004700


	//   ....[5]....
        /*0934*/ 	.word	0x00004740


	//   ....[6]....
        /*0938*/ 	.word	0x0000ae70


	//----- nvinfo : EIATTR_MAX_THREADS
	.align		4
.L_50:
        /*093c*/ 	.byte	0x04, 0x05
        /*093e*/ 	.short	(.L_52 - .L_51)
.L_51:
        /*0940*/ 	.word	0x00000100
        /*0944*/ 	.word	0x00000001
        /*0948*/ 	.word	0x00000001


	//----- nvinfo : EIATTR_CRS_STACK_SIZE
	.align		4
.L_52:
        /*094c*/ 	.byte	0x04, 0x1e
        /*094e*/ 	.short	(.L_54 - .L_53)
.L_53:
        /*0950*/ 	.word	0x00000000


	//----- nvinfo : EIATTR_CBANK_PARAM_SIZE
	.align		4
.L_54:
        /*0954*/ 	.byte	0x03, 0x19
        /*0956*/ 	.short	0x0800


	//----- nvinfo : EIATTR_PARAM_CBANK
	.align		4
        /*0958*/ 	.byte	0x04, 0x0a
        /*095a*/ 	.short	(.L_56 - .L_55)
	.align		4
.L_55:
        /*095c*/ 	.word	index@(.nv.constant0._ZN7cutlass13device_kernelINS_4gemm6kernel13GemmUniversalIN4cute5tupleIJiiiiEEENS1_10collective13CollectiveMmaINS1_35MainloopSm100TmaUmmaWarpSpecializedILi4ELi2ELi2ENS5_IJNS4_1CILi1EEESB_SB_EEEEENS5_IJNSA_ILi128EEENSA_ILi256EEENSA_ILi32EEEEEENS_12float_e4m3_tENS5_IJlSB_lEEESI_SJ_NS4_8TiledMMAINS4_8MMA_AtomIJNS4_10MMA_TraitsINS4_19SM100_MMA_F8F6F4_SSEJSI_SI_fSE_SF_NS4_17integral_constantINS4_4UMMA5MajorELSQ_0EEESR_NSO_INSP_7ScaleInELSS_0EEEST_EEEEEENS4_6LayoutISC_NS5_IJNSA_ILi0EEESX_SX_EEEEENS5_IJNS4_10UnderscoreES10_S10_EEEEENS4_13SM90_TMA_LOADENS4_14ComposedLayoutINS4_7SwizzleILi1ELi4ELi3EEENS4_18smem_ptr_flag_bitsILi8EEENSW_INS5_IJNSA_ILi8EEESG_EEENS5_IJSG_SB_EEEEEEEvNS4_8identityES13_S1D_vS1E_EENS_8epilogue10collective18CollectiveEpilogueINS1G_23Sm100TmaWarpSpecializedILi4ELi2ELi64ELb0ELb0EEEJSH_NS5_IJNSW_ISE_SB_EENSW_INSA_ILi64EEESB_EEEEESI_SJ_SI_SJ_NS1G_6fusion15FusionCallbacksIS1K_NS1P_17LinearCombinationISI_fSI_fLNS_15FloatRoundStyleE2EEESH_S1O_JEEENS4_5SM1004TMEM4LOAD26SM100_TMEM_LOAD_32dp32b64xES13_NS14_INS15_ILi2ELi4ELi3EEES18_NSW_INS5_IJS19_S1M_EEENS5_IJS1M_SB_EEEEEEENS4_39AutoVectorizingCopyWithAssumedAlignmentILi128EEENS4_14SM90_TMA_STOREES23_S25_S25_EEEvvEEEEvNT_6ParamsE)
        /*0960*/ 	.short	0x0380
        /*0962*/ 	.short	0x0800


	//----- nvinfo : EIATTR_SW_WAR
	.align		4
.L_56:
        /*0964*/ 	.byte	0x04, 0x36
        /*0966*/ 	.short	(.L_58 - .L_57)
.L_57:
        /*0968*/ 	.word	0x00000008
.L_58:


//--------------------- .nv.callgraph             --------------------------
	.section	.nv.callgraph,"",@"SHT_CUDA_CALLGRAPH"
	.align	4
	.sectionentsize	8
	.align		4
        /*0000*/ 	.word	0x00000000
	.align		4
        /*0004*/ 	.word	0xffffffff
	.align		4
        /*0008*/ 	.word	index@(_ZN7cutlass13device_kernelINS_4gemm6kernel13GemmUniversalIN4cute5tupleIJiiiiEEENS1_10collective13CollectiveMmaINS1_35MainloopSm100TmaUmmaWarpSpecializedILi4ELi2ELi2ENS5_IJNS4_1CILi1EEESB_SB_EEEEENS5_IJNSA_ILi128EEENSA_ILi256EEENSA_ILi32EEEEEENS_12float_e4m3_tENS5_IJlSB_lEEESI_SJ_NS4_8TiledMMAINS4_8MMA_AtomIJNS4_10MMA_TraitsINS4_19SM100_MMA_F8F6F4_SSEJSI_SI_fSE_SF_NS4_17integral_constantINS4_4UMMA5MajorELSQ_0EEESR_NSO_INSP_7ScaleInELSS_0EEEST_EEEEEENS4_6LayoutISC_NS5_IJNSA_ILi0EEESX_SX_EEEEENS5_IJNS4_10UnderscoreES10_S10_EEEEENS4_13SM90_TMA_LOADENS4_14ComposedLayoutINS4_7SwizzleILi1ELi4ELi3EEENS4_18smem_ptr_flag_bitsILi8EEENSW_INS5_IJNSA_ILi8EEESG_EEENS5_IJSG_SB_EEEEEEEvNS4_8identityES13_S1D_vS1E_EENS_8epilogue10collective18CollectiveEpilogueINS1G_23Sm100TmaWarpSpecializedILi4ELi2ELi64ELb0ELb0EEEJSH_NS5_IJNSW_ISE_SB_EENSW_INSA_ILi64EEESB_EEEEESI_SJ_SI_SJ_NS1G_6fusion15FusionCallbacksIS1K_NS1P_17LinearCombinationISI_fSI_fLNS_15FloatRoundStyleE2EEESH_S1O_JEEENS4_5SM1004TMEM4LOAD26SM100_TMEM_LOAD_32dp32b64xES13_NS14_INS15_ILi2ELi4ELi3EEES18_NSW_INS5_IJS19_S1M_EEENS5_IJS1M_SB_EEEEEEENS4_39AutoVectorizingCopyWithAssumedAlignmentILi128EEENS4_14SM90_TMA_STOREES23_S25_S25_EEEvvEEEEvNT_6ParamsE)
	.align		4
        /*000c*/ 	.word	index@(__assertfail)
	.align		4
        /*0010*/ 	.word	0x00000000
	.align		4
        /*0014*/ 	.word	0xfffffffe
	.align		4
        /*0018*/ 	.word	0x00000000
	.align		4
        /*001c*/ 	.word	0xfffffffd
	.align		4
        /*0020*/ 	.word	0x00000000
	.align		4
        /*0024*/ 	.word	0xfffffffc


//--------------------- .nv.constant4             --------------------------
	.section	.nv.constant4,"a",@progbits
	.align	8
	.align		8
.nv.constant4:
        /*0000*/ 	.dword	__assertfail
	.align		8
        /*0008*/ 	.dword	__unnamed_1
	.align		8
        /*0010*/ 	.dword	__unnamed_2
	.align		8
        /*0018*/ 	.dword	__unnamed_3
	.align		8
        /*0020*/ 	.dword	_ZN40_INTERNAL_a19dd5b0_4_k_cu_cc989493_222904cuda3std3__45__cpo5beginE
	.align		8
        /*0028*/ 	.dword	_ZN40_INTERNAL_a19dd5b0_4_k_cu_cc989493_222904cuda3std3__45__cpo3endE
	.align		8
        /*0030*/ 	.dword	_ZN40_INTERNAL_a19dd5b0_4_k_cu_cc989493_222904cuda3std3__45__cpo6cbeginE
	.align		8
        /*0038*/ 	.dword	_ZN40_INTERNAL_a19dd5b0_4_k_cu_cc989493_222904cuda3std3__45__cpo4cendE
	.align		8
        /*0040*/ 	.dword	_ZN40_INTERNAL_a19dd5b0_4_k_cu_cc989493_222904cuda3std3__442_GLOBAL__N__a19dd5b0_4_k_cu_cc989493_222906ignoreE
	.align		8
        /*0048*/ 	.dword	_ZN40_INTERNAL_a19dd5b0_4_k_cu_cc989493_222904cuda3std3__419piecewise_constructE
	.align		8
        /*0050*/ 	.dword	_ZN40_INTERNAL_a19dd5b0_4_k_cu_cc989493_222904cuda3std3__48in_placeE
	.align		8
        /*0058*/ 	.dword	_ZN40_INTERNAL_a19dd5b0_4_k_cu_cc989493_222904cuda3std6ranges3__45__cpo4swapE
	.align		8
        /*0060*/ 	.dword	_ZN40_INTERNAL_a19dd5b0_4_k_cu_cc989493_222904cuda3std6ranges3__45__cpo9iter_moveE
	.align		8
        /*0068*/ 	.dword	_ZN40_INTERNAL_a19dd5b0_4_k_cu_cc989493_222904cute7productE
	.align		8
        /*0070*/ 	.dword	_ZN40_INTERNAL_a19dd5b0_4_k_cu_cc989493_222904cute1_E
	.align		8
        /*0078*/ 	.dword	$str$25
	.align		8
        /*0080*/ 	.dword	$str$26
	.align		8
        /*0088*/ 	.dword	$str$27
	.align		8
        /*0090*/ 	.dword	$str$28


//--------------------- .text._ZN7cutlass13device_kernelINS_4gemm6kernel13GemmUniversalIN4cute5tupleIJiiiiEEENS1_10collective13CollectiveMmaINS1_35MainloopSm100TmaUmmaWarpSpecializedILi4ELi2ELi2ENS5_IJNS4_1CILi1EEESB_SB_EEEEENS5_IJNSA_ILi128EEENSA_ILi256EEENSA_ILi32EEEEEENS_12float_e4m3_tENS5_IJlSB_lEEESI_SJ_NS4_8TiledMMAINS4_8MMA_AtomIJNS4_10MMA_TraitsINS4_19SM100_MMA_F8F6F4_SSEJSI_SI_fSE_SF_NS4_17integral_constantINS4_4UMMA5MajorELSQ_0EEESR_NSO_INSP_7ScaleInELSS_0EEEST_EEEEEENS4_6LayoutISC_NS5_IJNSA_ILi0EEESX_SX_EEEEENS5_IJNS4_10UnderscoreES10_S10_EEEEENS4_13SM90_TMA_LOADENS4_14ComposedLayoutINS4_7SwizzleILi1ELi4ELi3EEENS4_18smem_ptr_flag_bitsILi8EEENSW_INS5_IJNSA_ILi8EEESG_EEENS5_IJSG_SB_EEEEEEEvNS4_8identityES13_S1D_vS1E_EENS_8epilogue10collective18CollectiveEpilogueINS1G_23Sm100TmaWarpSpecializedILi4ELi2ELi64ELb0ELb0EEEJSH_NS5_IJNSW_ISE_SB_EENSW_INSA_ILi64EEESB_EEEEESI_SJ_SI_SJ_NS1G_6fusion15FusionCallbacksIS1K_NS1P_17LinearCombinationISI_fSI_fLNS_15FloatRoundStyleE2EEESH_S1O_JEEENS4_5SM1004TMEM4LOAD26SM100_TMEM_LOAD_32dp32b64xES13_NS14_INS15_ILi2ELi4ELi3EEES18_NSW_INS5_IJS19_S1M_EEENS5_IJS1M_SB_EEEEEEENS4_39AutoVectorizingCopyWithAssumedAlignmentILi128EEENS4_14SM90_TMA_STOREES23_S25_S25_EEEvvEEEEvNT_6ParamsE --------------------------
	.section	.text._ZN7cutlass13device_kernelINS_4gemm6kernel13GemmUniversalIN4cute5tupleIJiiiiEEENS1_10collective13CollectiveMmaINS1_35MainloopSm100TmaUmmaWarpSpecializedILi4ELi2ELi2ENS5_IJNS4_1CILi1EEESB_SB_EEEEENS5_IJNSA_ILi128EEENSA_ILi256EEENSA_ILi32EEEEEENS_12float_e4m3_tENS5_IJlSB_lEEESI_SJ_NS4_8TiledMMAINS4_8MMA_AtomIJNS4_10MMA_TraitsINS4_19SM100_MMA_F8F6F4_SSEJSI_SI_fSE_SF_NS4_17integral_constantINS4_4UMMA5MajorELSQ_0EEESR_NSO_INSP_7ScaleInELSS_0EEEST_EEEEEENS4_6LayoutISC_NS5_IJNSA_ILi0EEESX_SX_EEEEENS5_IJNS4_10UnderscoreES10_S10_EEEEENS4_13SM90_TMA_LOADENS4_14ComposedLayoutINS4_7SwizzleILi1ELi4ELi3EEENS4_18smem_ptr_flag_bitsILi8EEENSW_INS5_IJNSA_ILi8EEESG_EEENS5_IJSG_SB_EEEEEEEvNS4_8identityES13_S1D_vS1E_EENS_8epilogue10collective18CollectiveEpilogueINS1G_23Sm100TmaWarpSpecializedILi4ELi2ELi64ELb0ELb0EEEJSH_NS5_IJNSW_ISE_SB_EENSW_INSA_ILi64EEESB_EEEEESI_SJ_SI_SJ_NS1G_6fusion15FusionCallbacksIS1K_NS1P_17LinearCombinationISI_fSI_fLNS_15FloatRoundStyleE2EEESH_S1O_JEEENS4_5SM1004TMEM4LOAD26SM100_TMEM_LOAD_32dp32b64xES13_NS14_INS15_ILi2ELi4ELi3EEES18_NSW_INS5_IJS19_S1M_EEENS5_IJS1M_SB_EEEEEEENS4_39AutoVectorizingCopyWithAssumedAlignmentILi128EEENS4_14SM90_TMA_STOREES23_S25_S25_EEEvvEEEEvNT_6ParamsE,"ax",@progbits
	.align	128
.text._ZN7cutlass13device_kernelINS_4gemm6kernel13GemmUniversalIN4cute5tupleIJiiiiEEENS1_10collective13CollectiveMmaINS1_35MainloopSm100TmaUmmaWarpSpecializedILi4ELi2ELi2ENS5_IJNS4_1CILi1EEESB_SB_EEEEENS5_IJNSA_ILi128EEENSA_ILi256EEENSA_ILi32EEEEEENS_12float_e4m3_tENS5_IJlSB_lEEESI_SJ_NS4_8TiledMMAINS4_8MMA_AtomIJNS4_10MMA_TraitsINS4_19SM100_MMA_F8F6F4_SSEJSI_SI_fSE_SF_NS4_17integral_constantINS4_4UMMA5MajorELSQ_0EEESR_NSO_INSP_7ScaleInELSS_0EEEST_EEEEEENS4_6LayoutISC_NS5_IJNSA_ILi0EEESX_SX_EEEEENS5_IJNS4_10UnderscoreES10_S10_EEEEENS4_13SM90_TMA_LOADENS4_14ComposedLayoutINS4_7SwizzleILi1ELi4ELi3EEENS4_18smem_ptr_flag_bitsILi8EEENSW_INS5_IJNSA_ILi8EEESG_EEENS5_IJSG_SB_EEEEEEEvNS4_8identityES13_S1D_vS1E_EENS_8epilogue10collective18CollectiveEpilogueINS1G_23Sm100TmaWarpSpecializedILi4ELi2ELi64ELb0ELb0EEEJSH_NS5_IJNSW_ISE_SB_EENSW_INSA_ILi64EEESB_EEEEESI_SJ_SI_SJ_NS1G_6fusion15FusionCallbacksIS1K_NS1P_17LinearCombinationISI_fSI_fLNS_15FloatRoundStyleE2EEESH_S1O_JEEENS4_5SM1004TMEM4LOAD26SM100_TMEM_LOAD_32dp32b64xES13_NS14_INS15_ILi2ELi4ELi3EEES18_NSW_INS5_IJS19_S1M_EEENS5_IJS1M_SB_EEEEEEENS4_39AutoVectorizingCopyWithAssumedAlignmentILi128EEENS4_14SM90_TMA_STOREES23_S25_S25_EEEvvEEEEvNT_6ParamsE:
        .type           _ZN7cutlass13device_kernelINS_4gemm6kernel13GemmUniversalIN4cute5tupleIJiiiiEEENS1_10collective13CollectiveMmaINS1_35MainloopSm100TmaUmmaWarpSpecializedILi4ELi2ELi2ENS5_IJNS4_1CILi1EEESB_SB_EEEEENS5_IJNSA_ILi128EEENSA_ILi256EEENSA_ILi32EEEEEENS_12float_e4m3_tENS5_IJlSB_lEEESI_SJ_NS4_8TiledMMAINS4_8MMA_AtomIJNS4_10MMA_TraitsINS4_19SM100_MMA_F8F6F4_SSEJSI_SI_fSE_SF_NS4_17integral_constantINS4_4UMMA5MajorELSQ_0EEESR_NSO_INSP_7ScaleInELSS_0EEEST_EEEEEENS4_6LayoutISC_NS5_IJNSA_ILi0EEESX_SX_EEEEENS5_IJNS4_10UnderscoreES10_S10_EEEEENS4_13SM90_TMA_LOADENS4_14ComposedLayoutINS4_7SwizzleILi1ELi4ELi3EEENS4_18smem_ptr_flag_bitsILi8EEENSW_INS5_IJNSA_ILi8EEESG_EEENS5_IJSG_SB_EEEEEEEvNS4_8identityES13_S1D_vS1E_EENS_8epilogue10collective18CollectiveEpilogueINS1G_23Sm100TmaWarpSpecializedILi4ELi2ELi64ELb0ELb0EEEJSH_NS5_IJNSW_ISE_SB_EENSW_INSA_ILi64EEESB_EEEEESI_SJ_SI_SJ_NS1G_6fusion15FusionCallbacksIS1K_NS1P_17LinearCombinationISI_fSI_fLNS_15FloatRoundStyleE2EEESH_S1O_JEEENS4_5SM1004TMEM4LOAD26SM100_TMEM_LOAD_32dp32b64xES13_NS14_INS15_ILi2ELi4ELi3EEES18_NSW_INS5_IJS19_S1M_EEENS5_IJS1M_SB_EEEEEEENS4_39AutoVectorizingCopyWithAssumedAlignmentILi128EEENS4_14SM90_TMA_STOREES23_S25_S25_EEEvvEEEEvNT_6ParamsE,@function
        .size           _ZN7cutlass13device_kernelINS_4gemm6kernel13GemmUniversalIN4cute5tupleIJiiiiEEENS1_10collective13CollectiveMmaINS1_35MainloopSm100TmaUmmaWarpSpecializedILi4ELi2ELi2ENS5_IJNS4_1CILi1EEESB_SB_EEEEENS5_IJNSA_ILi128EEENSA_ILi256EEENSA_ILi32EEEEEENS_12float_e4m3_tENS5_IJlSB_lEEESI_SJ_NS4_8TiledMMAINS4_8MMA_AtomIJNS4_10MMA_TraitsINS4_19SM100_MMA_F8F6F4_SSEJSI_SI_fSE_SF_NS4_17integral_constantINS4_4UMMA5MajorELSQ_0EEESR_NSO_INSP_7ScaleInELSS_0EEEST_EEEEEENS4_6LayoutISC_NS5_IJNSA_ILi0EEESX_SX_EEEEENS5_IJNS4_10UnderscoreES10_S10_EEEEENS4_13SM90_TMA_LOADENS4_14ComposedLayoutINS4_7SwizzleILi1ELi4ELi3EEENS4_18smem_ptr_flag_bitsILi8EEENSW_INS5_IJNSA_ILi8EEESG_EEENS5_IJSG_SB_EEEEEEEvNS4_8identityES13_S1D_vS1E_EENS_8epilogue10collective18CollectiveEpilogueINS1G_23Sm100TmaWarpSpecializedILi4ELi2ELi64ELb0ELb0EEEJSH_NS5_IJNSW_ISE_SB_EENSW_INSA_ILi64EEESB_EEEEESI_SJ_SI_SJ_NS1G_6fusion15FusionCallbacksIS1K_NS1P_17LinearCombinationISI_fSI_fLNS_15FloatRoundStyleE2EEESH_S1O_JEEENS4_5SM1004TMEM4LOAD26SM100_TMEM_LOAD_32dp32b64xES13_NS14_INS15_ILi2ELi4ELi3EEES18_NSW_INS5_IJS19_S1M_EEENS5_IJS1M_SB_EEEEEEENS4_39AutoVectorizingCopyWithAssumedAlignmentILi128EEENS4_14SM90_TMA_STOREES23_S25_S25_EEEvvEEEEvNT_6ParamsE,(.L_x_167 - _ZN7cutlass13device_kernelINS_4gemm6kernel13GemmUniversalIN4cute5tupleIJiiiiEEENS1_10collective13CollectiveMmaINS1_35MainloopSm100TmaUmmaWarpSpecializedILi4ELi2ELi2ENS5_IJNS4_1CILi1EEESB_SB_EEEEENS5_IJNSA_ILi128EEENSA_ILi256EEENSA_ILi32EEEEEENS_12float_e4m3_tENS5_IJlSB_lEEESI_SJ_NS4_8TiledMMAINS4_8MMA_AtomIJNS4_10MMA_TraitsINS4_19SM100_MMA_F8F6F4_SSEJSI_SI_fSE_SF_NS4_17integral_constantINS4_4UMMA5MajorELSQ_0EEESR_NSO_INSP_7ScaleInELSS_0EEEST_EEEEEENS4_6LayoutISC_NS5_IJNSA_ILi0EEESX_SX_EEEEENS5_IJNS4_10UnderscoreES10_S10_EEEEENS4_13SM90_TMA_LOADENS4_14ComposedLayoutINS4_7SwizzleILi1ELi4ELi3EEENS4_18smem_ptr_flag_bitsILi8EEENSW_INS5_IJNSA_ILi8EEESG_EEENS5_IJSG_SB_EEEEEEEvNS4_8identityES13_S1D_vS1E_EENS_8epilogue10collective18CollectiveEpilogueINS1G_23Sm100TmaWarpSpecializedILi4ELi2ELi64ELb0ELb0EEEJSH_NS5_IJNSW_ISE_SB_EENSW_INSA_ILi64EEESB_EEEEESI_SJ_SI_SJ_NS1G_6fusion15FusionCallbacksIS1K_NS1P_17LinearCombinationISI_fSI_fLNS_15FloatRoundStyleE2EEESH_S1O_JEEENS4_5SM1004TMEM4LOAD26SM100_TMEM_LOAD_32dp32b64xES13_NS14_INS15_ILi2ELi4ELi3EEES18_NSW_INS5_IJS19_S1M_EEENS5_IJS1M_SB_EEEEEEENS4_39AutoVectorizingCopyWithAssumedAlignmentILi128EEENS4_14SM90_TMA_STOREES23_S25_S25_EEEvvEEEEvNT_6ParamsE)
        .other          _ZN7cutlass13device_kernelINS_4gemm6kernel13GemmUniversalIN4cute5tupleIJiiiiEEENS1_10collective13CollectiveMmaINS1_35MainloopSm100TmaUmmaWarpSpecializedILi4ELi2ELi2ENS5_IJNS4_1CILi1EEESB_SB_EEEEENS5_IJNSA_ILi128EEENSA_ILi256EEENSA_ILi32EEEEEENS_12float_e4m3_tENS5_IJlSB_lEEESI_SJ_NS4_8TiledMMAINS4_8MMA_AtomIJNS4_10MMA_TraitsINS4_19SM100_MMA_F8F6F4_SSEJSI_SI_fSE_SF_NS4_17integral_constantINS4_4UMMA5MajorELSQ_0EEESR_NSO_INSP_7ScaleInELSS_0EEEST_EEEEEENS4_6LayoutISC_NS5_IJNSA_ILi0EEESX_SX_EEEEENS5_IJNS4_10UnderscoreES10_S10_EEEEENS4_13SM90_TMA_LOADENS4_14ComposedLayoutINS4_7SwizzleILi1ELi4ELi3EEENS4_18smem_ptr_flag_bitsILi8EEENSW_INS5_IJNSA_ILi8EEESG_EEENS5_IJSG_SB_EEEEEEEvNS4_8identityES13_S1D_vS1E_EENS_8epilogue10collective18CollectiveEpilogueINS1G_23Sm100TmaWarpSpecializedILi4ELi2ELi64ELb0ELb0EEEJSH_NS5_IJNSW_ISE_SB_EENSW_INSA_ILi64EEESB_EEEEESI_SJ_SI_SJ_NS1G_6fusion15FusionCallbacksIS1K_NS1P_17LinearCombinationISI_fSI_fLNS_15FloatRoundStyleE2EEESH_S1O_JEEENS4_5SM1004TMEM4LOAD26SM100_TMEM_LOAD_32dp32b64xES13_NS14_INS15_ILi2ELi4ELi3EEES18_NSW_INS5_IJS19_S1M_EEENS5_IJS1M_SB_EEEEEEENS4_39AutoVectorizingCopyWithAssumedAlignmentILi128EEENS4_14SM90_TMA_STOREES23_S25_S25_EEEvvEEEEvNT_6ParamsE,@"STO_CUDA_ENTRY STV_DEFAULT"
_ZN7cutlass13device_kernelINS_4gemm6kernel13GemmUniversalIN4cute5tupleIJiiiiEEENS1_10collective13CollectiveMmaINS1_35MainloopSm100TmaUmmaWarpSpecializedILi4ELi2ELi2ENS5_IJNS4_1CILi1EEESB_SB_EEEEENS5_IJNSA_ILi128EEENSA_ILi256EEENSA_ILi32EEEEEENS_12float_e4m3_tENS5_IJlSB_lEEESI_SJ_NS4_8TiledMMAINS4_8MMA_AtomIJNS4_10MMA_TraitsINS4_19SM100_MMA_F8F6F4_SSEJSI_SI_fSE_SF_NS4_17integral_constantINS4_4UMMA5MajorELSQ_0EEESR_NSO_INSP_7ScaleInELSS_0EEEST_EEEEEENS4_6LayoutISC_NS5_IJNSA_ILi0EEESX_SX_EEEEENS5_IJNS4_10UnderscoreES10_S10_EEEEENS4_13SM90_TMA_LOADENS4_14ComposedLayoutINS4_7SwizzleILi1ELi4ELi3EEENS4_18smem_ptr_flag_bitsILi8EEENSW_INS5_IJNSA_ILi8EEESG_EEENS5_IJSG_SB_EEEEEEEvNS4_8identityES13_S1D_vS1E_EENS_8epilogue10collective18CollectiveEpilogueINS1G_23Sm100TmaWarpSpecializedILi4ELi2ELi64ELb0ELb0EEEJSH_NS5_IJNSW_ISE_SB_EENSW_INSA_ILi64EEESB_EEEEESI_SJ_SI_SJ_NS1G_6fusion15FusionCallbacksIS1K_NS1P_17LinearCombinationISI_fSI_fLNS_15FloatRoundStyleE2EEESH_S1O_JEEENS4_5SM1004TMEM4LOAD26SM100_TMEM_LOAD_32dp32b64xES13_NS14_INS15_ILi2ELi4ELi3EEES18_NSW_INS5_IJS19_S1M_EEENS5_IJS1M_SB_EEEEEEENS4_39AutoVectorizingCopyWithAssumedAlignmentILi128EEENS4_14SM90_TMA_STOREES23_S25_S25_EEEvvEEEEvNT_6ParamsE:
[----:B------:R-:W1:Y:S01]  /*0000*/  LDC R1, c[0x0][0x37c] ;  /* 0x0000df00ff017b82 */ /* 0x000e620000000800 */
[----:B------:R-:W2:Y:S01]  /*0010*/  S2R R185, SR_TID.X ;  /* 0x0000000000b97919 */ /* 0x000ea20000002100 */
[----:B------:R-:W3:Y:S01]  /*0020*/  LDCU.64 UR4, c[0x0][0x890] ;  /* 0x00011200ff0477ac */ /* 0x000ee20008000a00 */
[----:B------:R-:W-:Y:S02]  /*0030*/  PRMT R171, RZ, 0x7610, R171 ;  /* 0x00007610ffab7816 */ /* 0x000fe400000000ab */
[----:B------:R-:W-:Y:S01]  /*0040*/  ELECT P5, URZ, PT ;  /* 0x0000000000ff782f */ /* 0x000fe200038a0000 */
[----:B------:R-:W4:Y:S01]  /*0050*/  LDCU.64 UR46, c[0x0][0x358] ;  /* 0x00006b00ff2e77ac */ /* 0x000f220008000a00 */
[----:B---3--:R-:W-:-:S04]  /*0060*/  UISETP.NE.U32.AND UP0, UPT, UR4, URZ, UPT ;  /* 0x000000ff0400728c */ /* 0x008fc8000bf05070 */
[----:B------:R-:W-:Y:S01]  /*0070*/  UISETP.NE.AND.EX UP0, UPT, UR5, URZ, UPT, UP0 ;  /* 0x000000ff0500728c */ /* 0x000fe2000bf05300 */
[----:B--2---:R-:W-:-:S05]  /*0080*/  SHF.R.U32.HI R173, RZ, 0x5, R185 ;  /* 0x00000005ffad7819 */ /* 0x004fca00000116b9 */
[----:B------:R-:W2:Y:S02]  /*0090*/  SHFL.IDX PT, R0, R173, RZ, 0x1f ;  /* 0x00001fffad007589 */ /* 0x000ea400000e0000 */
[----:B--2---:R-:W-:Y:S01]  /*00a0*/  R2UR UR8, R0 ;  /* 0x00000000000872ca */ /* 0x004fe200000e0000 */
[----:B-1--4-:R-:W-:-:S14]  /*00b0*/  BRA.U UP0, `(.L_x_0) ;  /* 0x00000001002c7547 */ /* 0x012fdc000b800000 */
[----:B------:R-:W1:Y:S02]  /*00c0*/  LDCU.64 UR6, c[0x0][0x888] ;  /* 0x00011100ff0677ac */ /* 0x000e640008000a00 */
[----:B-1----:R-:W-:-:S04]  /*00d0*/  UISETP.NE.U32.AND UP0, UPT, UR6, URZ, UPT ;  /* 0x000000ff0600728c */ /* 0x002fc8000bf05070 */
[----:B------:R-:W-:-:S09]  /*00e0*/  UISETP.NE.AND.EX UP0, UPT, UR7, URZ, UPT, UP0 ;  /* 0x000000ff0700728c */ /* 0x000fd2000bf05300 */
[----:B------:R-:W-:Y:S05]  /*00f0*/  BRA.U !UP0, `(.L_x_1) ;  /* 0x0000000108107547 */ /* 0x000fea000b800000 */
[----:B------:R-:W1:Y:S02]  /*0100*/  LDC.64 R2, c[0x0][0x888] ;  /* 0x00022200ff027b82 */ /* 0x000e640000000a00 */
[----:B-1----:R1:W5:Y:S01]  /*0110*/  LDG.E R81, desc[UR46][R2.64] ;  /* 0x0000002e02517981 */ /* 0x002362000c1e1900 */
[----:B------:R-:W-:Y:S01]  /*0120*/  HFMA2 R171, -RZ, RZ, 0, 5.9604644775390625e-08 ;  /* 0x00000001ffab7431 */ /* 0x000fe200000001ff */
[----:B------:R-:W-:Y:S05]  /*0130*/  BRA `(.L_x_0) ;  /* 0x00000000000c7947 */ /* 0x000fea0003800000 */
.L_x_1:
[----:B------:R-:W1:Y:S01]  /*0140*/  LDCU UR6, c[0x0][0x880] ;  /* 0x00011000ff0677ac */ /* 0x000e620008000800 */
[----:B------:R-:W-:Y:S01]  /*0150*/  HFMA2 R171, -RZ, RZ, 0, 5.9604644775390625e-08 ;  /* 0x00000001ffab7431 */ /* 0x000fe200000001ff */
[----:B-1----:R-:W-:-:S07]  /*0160*/  MOV R81, UR6 ;  /* 0x0000000600517c02 */ /* 0x002fce0008000f00 */
.L_x_0:
[----:B------:R-:W2:Y:S02]  /*0170*/  LDCU.64 UR6, c[0x0][0x8b0] ;  /* 0x00011600ff0677ac */ /* 0x000ea40008000a00 */
[----:B--2---:R-:W-:-:S04]  /*0180*/  UISETP.NE.U32.AND UP0, UPT, UR6, URZ, UPT ;  /* 0x000000ff0600728c */ /* 0x004fc8000bf05070 */
[----:B------:R-:W-:-:S09]  /*0190*/  UISETP.NE.AND.EX UP0, UPT, UR7, URZ, UPT, UP0 ;  /* 0x000000ff0700728c */ /* 0x000fd2000bf05300 */
[----:B------:R-:W-:Y:S05]  /*01a0*/  BRA.U UP0, `(.L_x_2) ;  /* 0x0000000100247547 */ /* 0x000fea000b800000 */
[----:B------:R-:W2:Y:S02]  /*01b0*/  LDCU.64 UR6, c[0x0][0x8a8] ;  /* 0x00011500ff0677ac */ /* 0x000ea40008000a00 */
[----:B--2---:R-:W-:-:S04]  /*01c0*/  UISETP.NE.U32.AND UP0, UPT, UR6, URZ, UPT ;  /* 0x000000ff0600728c */ /* 0x004fc8000bf05070 */
[----:B------:R-:W-:-:S09]  /*01d0*/  UISETP.NE.AND.EX UP0, UPT, UR7, URZ, UPT, UP0 ;  /* 0x000000ff0700728c */ /* 0x000fd2000bf05300 */
[----:B------:R-:W-:Y:S05]  /*01e0*/  BRA.U !UP0, `(.L_x_3) ;  /* 0x00000001080c7547 */ /* 0x000fea000b800000 */
[----:B------:R-:W2:Y:S02]  /*01f0*/  LDC.64 R78, c[0x0][0x8a8] ;  /* 0x00022a00ff4e7b82 */ /* 0x000ea40000000a00 */
[----:B--2---:R2:W5:Y:S01]  /*0200*/  LDG.E R78, desc[UR46][R78.64] ;  /* 0x0000002e4e4e7981 */ /* 0x004562000c1e1900 */
[----:B------:R-:W-:Y:S05]  /*0210*/  BRA `(.L_x_2) ;  /* 0x0000000000087947 */ /* 0x000fea0003800000 */
.L_x_3:
[----:B------:R-:W2:Y:S02]  /*0220*/  LDCU UR6, c[0x0][0x8a0] ;  /* 0x00011400ff0677ac */ /* 0x000ea40008000800 */
[----:B--2---:R-:W-:Y:S02]  /*0230*/  MOV R78, UR6 ;  /* 0x00000006004e7c02 */ /* 0x004fe40008000f00 */
.L_x_2:
[----:B------:R-:W-:Y:S01]  /*0240*/  IMAD.U32 R0, RZ, RZ, UR8 ;  /* 0x00000008ff007e24 */ /* 0x000fe2000f8e00ff */
[----:B------:R-:W-:Y:S04]  /*0250*/  BSSY.RECONVERGENT B0, `(.L_x_4) ;  /* 0x000000c000007945 */ /* 0x000fe80003800200 */
[C---:B------:R-:W-:Y:S02]  /*0260*/  ISETP.NE.OR P1, PT, R0.reuse, 0x1, !P5 ;  /* 0x000000010000780c */ /* 0x040fe40006f25670 */
[----:B------:R-:W-:-:S11]  /*0270*/  ISETP.NE.OR P0, PT, R0, 0x3, !P5 ;  /* 0x000000030000780c */ /* 0x000fd60006f05670 */
[----:B------:R-:W-:Y:S05]  /*0280*/  @P1 BRA `(.L_x_5) ;  /* 0x0000000000201947 */ /* 0x000fea0003800000 */
[----:B------:R-:W3:Y:S02]  /*0290*/  LDCU.64 UR6, c[0x0][0x348] ;  /* 0x00006900ff0677ac */ /* 0x000ee40008000a00 */
[----:B---3--:R-:W-:Y:S02]  /*02a0*/  UIADD3 UR10, UP1, UPT, UR6, 0x80, URZ ;  /* 0x00000080060a7890 */ /* 0x008fe4000ff3e0ff */
[----:B------:R-:W-:Y:S02]  /*02b0*/  UIADD3 UR6, UP0, UPT, UR6, 0x180, URZ ;  /* 0x0000018006067890 */ /* 0x000fe4000ff1e0ff */
[----:B------:R-:W-:Y:S02]  /*02c0*/  UIADD3.X UR11, UPT, UPT, URZ, UR7, URZ, UP1, !UPT ;  /* 0x00000007ff0b7290 */ /* 0x000fe40008ffe4ff */
[----:B------:R-:W-:-:S07]  /*02d0*/  UIADD3.X UR7, UPT, UPT, URZ, UR7, URZ, UP0, !UPT ;  /* 0x00000007ff077290 */ /* 0x000fce00087fe4ff */
[----:B------:R3:W-:Y:S02]  /*02e0*/  UTMACCTL.PF [UR10] ;  /* 0x000000000a0079b9 */ /* 0x0007e40008040000 */
[----:B------:R3:W-:Y:S02]  /*02f0*/  UTMACCTL.PF [UR6] ;  /* 0x00000000060079b9 */ /* 0x0007e40008040000 */
[----:B---3--:R-:W-:Y:S01]  /*0300*/  NOP ;  /* 0x0000000000007918 */ /* 0x008fe20000000000 */
.L_x_5:
[----:B------:R-:W-:Y:S05]  /*0310*/  BSYNC.RECONVERGENT B0 ;  /* 0x0000000000007941 */ /* 0x000fea0003800200 */
.L_x_4:
[----:B------:R-:W-:Y:S04]  /*0320*/  BSSY.RECONVERGENT B0, `(.L_x_6) ;  /* 0x000000a000007945 */ /* 0x000fe80003800200 */
        /* <DEDUP_REMOVED lines=9> */
.L_x_7:
[----:B------:R-:W-:Y:S05]  /*03c0*/  BSYNC.RECONVERGENT B0 ;  /* 0x0000000000007941 */ /* 0x000fea0003800200 */
.L_x_6:
[----:B------:R-:W3:Y:S01]  /*03d0*/  LDCU.64 UR6, c[0x0][0x888] ;  /* 0x00011100ff0677ac */ /* 0x000ee20008000a00 */
[----:B------:R-:W-:Y:S02]  /*03e0*/  UISETP.EQ.U32.AND UP1, UPT, UR4, URZ, UPT ;  /* 0x000000ff0400728c */ /* 0x000fe4000bf22070 */
[----:B------:R-:W-:Y:S02]  /*03f0*/  UPLOP3.LUT UP2, UPT, UPT, UPT, UPT, 0x80, 0x8 ;  /* 0x000000000008789c */ /* 0x000fe40003f4f070 */
[----:B---3--:R-:W-:-:S04]  /*0400*/  UISETP.NE.U32.AND UP0, UPT, UR6, URZ, UPT ;  /* 0x000000ff0600728c */ /* 0x008fc8000bf05070 */
[----:B------:R-:W-:-:S04]  /*0410*/  UISETP.NE.AND.EX UP0, UPT, UR7, URZ, UPT, UP0 ;  /* 0x000000ff0700728c */ /* 0x000fc8000bf05300 */
[----:B------:R-:W-:-:S04]  /*0420*/  UISETP.EQ.OR.EX UP3, UPT, UR5, URZ, !UP0, UP1 ;  /* 0x000000ff0500728c */ /* 0x000fc8000c762710 */
[----:B------:R-:W-:-:S05]  /*0430*/  UP2UR UR50, UPR, URZ, 0x8 ;  /* 0x00000008ff327883 */ /* 0x000fca0008000000 */
[----:B------:R-:W-:Y:S07]  /*0440*/  BRA.U !UP3, `(.L_x_8) ;  /* 0x000000010b207547 */ /* 0x000fee000b800000 */
[----:B------:R-:W-:Y:S01]  /*0450*/  UISETP.NE.U32.AND UP2, UPT, UR4, URZ, UPT ;  /* 0x000000ff0400728c */ /* 0x000fe2000bf45070 */
[----:B-----5:R-:W-:Y:S01]  /*0460*/  FSETP.NEU.AND P0, PT, R81, RZ, PT ;  /* 0x000000ff5100720b */ /* 0x020fe20003f0d000 */
[----:B------:R-:W-:Y:S02]  /*0470*/  USEL UR4, URZ, 0xffffffff, UP0 ;  /* 0xffffffffff047887 */ /* 0x000fe40008000000 */
[----:B------:R-:W-:-:S10]  /*0480*/  UISETP.NE.AND.EX UP2, UPT, UR5, URZ, UPT, UP2 ;  /* 0x000000ff0500728c */ /* 0x000fd4000bf45320 */
[----:B------:R-:W-:Y:S01]  /*0490*/  VOTEU.ANY UP1, P0 ;  /* 0x0000000000ff7886 */ /* 0x000fe20000020100 */
[----:B------:R-:W-:-:S04]  /*04a0*/  @!UP2 USEL UR4, URZ, 0xffffffff, UP1 ;  /* 0xffffffffff04a887 */ /* 0x000fc80008800000 */
[----:B------:R-:W-:-:S04]  /*04b0*/  ULOP3.LUT UR4, UR4, 0x1, URZ, 0xc0, !UPT ;  /* 0x0000000104047892 */ /* 0x000fc8000f8ec0ff */
[----:B------:R-:W-:-:S11]  /*04c0*/  UISETP.NE.U32.AND UP2, UPT, UR4, 0x1, UPT ;  /* 0x000000010400788c */ /* 0x000fd6000bf45070 */
.L_x_8:
[----:B-1----:R-:W1:Y:S01]  /*04d0*/  SHFL.IDX PT, R2, R173, RZ, 0x1f ;  /* 0x00001fffad027589 */ /* 0x002e6200000e0000 */
[----:B------:R-:W-:-:S04]  /*04e0*/  UISETP.NE.AND UP1, UPT, UR8, 0x2, UPT ;  /* 0x000000020800788c */ /* 0x000fc8000bf25270 */
[----:B------:R-:W-:Y:S01]  /*04f0*/  USEL UR6, URZ, 0x1, UP1 ;  /* 0x00000001ff067887 */ /* 0x000fe20008800000 */
[----:B-1----:R-:W-:-:S13]  /*0500*/  ISETP.NE.AND P0, PT, R2, RZ, PT ;  /* 0x000000ff0200720c */ /* 0x002fda0003f05270 */
[----:B------:R-:W-:Y:S05]  /*0510*/  @P0 BRA `(.L_x_9) ;  /* 0x0000000000480947 */ /* 0x000fea0003800000 */
[----:B------:R-:W1:Y:S01]  /*0520*/  S2UR UR5, SR_CgaCtaId ;  /* 0x00000000000579c3 */ /* 0x000e620000008800 */
[----:B------:R-:W-:Y:S01]  /*0530*/  UMOV UR7, 0x400 ;  /* 0x0000040000077882 */ /* 0x000fe20000000000 */
[----:B------:R-:W-:Y:S01]  /*0540*/  UMOV UR4, 0x1 ;  /* 0x0000000100047882 */ /* 0x000fe20000000000 */
[----:B------:R-:W-:Y:S01]  /*0550*/  ELECT P0, URZ, PT ;  /* 0x0000000000ff782f */ /* 0x000fe20003800000 */
[----:B------:R-:W-:-:S04]  /*0560*/  UIADD3 UR10, UPT, UPT, -UR4, 0x100000, URZ ;  /* 0x00100000040a7890 */ /* 0x000fc8000fffe1ff */
[----:B------:R-:W-:Y:S02]  /*0570*/  USHF.L.U32 UR11, UR10, 0xb, URZ ;  /* 0x0000000b0a0b7899 */ /* 0x000fe400080006ff */
[----:B------:R-:W-:Y:S02]  /*0580*/  USHF.L.U32 UR10, UR10, 0x1, URZ ;  /* 0x000000010a0a7899 */ /* 0x000fe400080006ff */
[----:B-1----:R-:W-:Y:S01]  /*0590*/  ULEA UR5, UR5, UR7, 0x18 ;  /* 0x0000000705057291 */ /* 0x002fe2000f8ec0ff */
[----:B------:R-:W1:Y:S11]  /*05a0*/  FENCE.VIEW.ASYNC.S ;  /* 0x00000000000073c6 */ /* 0x000e760000000000 */
[----:B-1----:R1:W3:Y:S01]  /*05b0*/  SYNCS.EXCH.64 URZ, [UR5], UR10 ;  /* 0x0000000a05ff75b2 */ /* 0x0022e20008000100 */
[----:B------:R1:W4:Y:S01]  /*05c0*/  SYNCS.EXCH.64 URZ, [UR5+0x20], UR10 ;  /* 0x0000200a05ff75b2 */ /* 0x0003220008000100 */
[----:B------:R1:W1:Y:S01]  /*05d0*/  SYNCS.EXCH.64 URZ, [UR5+0x8], UR10 ;  /* 0x0000080a05ff75b2 */ /* 0x0002620008000100 */
[----:B------:R1:W1:Y:S01]  /*05e0*/  SYNCS.EXCH.64 URZ, [UR5+0x28], UR10 ;  /* 0x0000280a05ff75b2 */ /* 0x0002620008000100 */
[----:B------:R1:W1:Y:S01]  /*05f0*/  SYNCS.EXCH.64 URZ, [UR5+0x10], UR10 ;  /* 0x0000100a05ff75b2 */ /* 0x0002620008000100 */
[----:B------:R1:W1:Y:S01]  /*0600*/  SYNCS.EXCH.64 URZ, [UR5+0x30], UR10 ;  /* 0x0000300a05ff75b2 */ /* 0x0002620008000100 */
[----:B------:R1:W1:Y:S01]  /*0610*/  SYNCS.EXCH.64 URZ, [UR5+0x18], UR10 ;  /* 0x0000180a05ff75b2 */ /* 0x0002620008000100 */
[----:B------:R1:W1:Y:S01]  /*0620*/  SYNCS.EXCH.64 URZ, [UR5+0x38], UR10 ;  /* 0x0000380a05ff75b2 */ /* 0x0002620008000100 */
[----:B------:R-:W-:Y:S01]  /*0630*/  NOP ;  /* 0x0000000000007918 */ /* 0x000fe20000000000 */
.L_x_9:
[----:B------:R-:W2:Y:S01]  /*0640*/  SHFL.IDX PT, R2, R173, RZ, 0x1f ;  /* 0x00001fffad027589 */ /* 0x000ea200000e0000 */
[----:B------:R-:W-:Y:S01]  /*0650*/  NOP ;  /* 0x0000000000007918 */ /* 0x000fe20000000000 */
[----:B--2---:R-:W-:-:S13]  /*0660*/  ISETP.NE.AND P0, PT, R2, 0x1, PT ;  /* 0x000000010200780c */ /* 0x004fda0003f05270 */
[----:B------:R-:W-:Y:S05]  /*0670*/  @P0 BRA `(.L_x_10) ;  /* 0x0000000000580947 */ /* 0x000fea0003800000 */
[----:B------:R-:W2:Y:S01]  /*0680*/  S2UR UR7, SR_CgaCtaId ;  /* 0x00000000000779c3 */ /* 0x000ea20000008800 */
[----:B------:R-:W-:Y:S01]  /*0690*/  UMOV UR9, 0x400 ;  /* 0x0000040000097882 */ /* 0x000fe20000000000 */
[----:B-1----:R-:W-:Y:S01]  /*06a0*/  UMOV UR5, 0x20 ;  /* 0x0000002000057882 */ /* 0x002fe20000000000 */
[----:B------:R-:W-:Y:S01]  /*06b0*/  UMOV UR4, 0x80 ;  /* 0x0000008000047882 */ /* 0x000fe20000000000 */
[----:B------:R-:W-:-:S04]  /*06c0*/  UIADD3 UR10, UPT, UPT, -UR5, 0x100000, URZ ;  /* 0x00100000050a7890 */ /* 0x000fc8000fffe1ff */
[----:B------:R-:W-:Y:S02]  /*06d0*/  USHF.L.U32 UR11, UR10, 0xb, URZ ;  /* 0x0000000b0a0b7899 */ /* 0x000fe400080006ff */
[----:B------:R-:W-:Y:S02]  /*06e0*/  USHF.L.U32 UR10, UR10, 0x1, URZ ;  /* 0x000000010a0a7899 */ /* 0x000fe400080006ff */
[----:B------:R-:W-:-:S04]  /*06f0*/  UIADD3 UR4, UPT, UPT, -UR4, 0x100000, URZ ;  /* 0x0010000004047890 */ /* 0x000fc8000fffe1ff */
[----:B------:R-:W-:Y:S02]  /*0700*/  USHF.L.U32 UR5, UR4, 0xb, URZ ;  /* 0x0000000b04057899 */ /* 0x000fe400080006ff */
[----:B------:R-:W-:Y:S01]  /*0710*/  USHF.L.U32 UR4, UR4, 0x1, URZ ;  /* 0x0000000104047899 */ /* 0x000fe200080006ff */
[----:B------:R-:W-:Y:S01]  /*0720*/  ELECT P0, URZ, PT ;  /* 0x0000000000ff782f */ /* 0x000fe20003800000 */
[----:B--2---:R-:W-:Y:S01]  /*0730*/  ULEA UR7, UR7, UR9, 0x18 ;  /* 0x0000000907077291 */ /* 0x004fe2000f8ec0ff */
[----:B------:R-:W1:Y:S11]  /*0740*/  FENCE.VIEW.ASYNC.S ;  /* 0x00000000000073c6 */ /* 0x000e760000000000 */
[----:B-1----:R2:W1:Y:S01]  /*0750*/  SYNCS.EXCH.64 URZ, [UR7+0x40], UR10 ;  /* 0x0000400a07ff75b2 */ /* 0x0024620008000100 */
[----:B------:R2:W1:Y:S01]  /*0760*/  SYNCS.EXCH.64 URZ, [UR7+0x60], UR4 ;  /* 0x0000600407ff75b2 */ /* 0x0004620008000100 */
[----:B------:R2:W1:Y:S01]  /*0770*/  SYNCS.EXCH.64 URZ, [UR7+0x48], UR10 ;  /* 0x0000480a07ff75b2 */ /* 0x0004620008000100 */
[----:B------:R2:W1:Y:S01]  /*0780*/  SYNCS.EXCH.64 URZ, [UR7+0x68], UR4 ;  /* 0x0000680407ff75b2 */ /* 0x0004620008000100 */
[----:B------:R2:W1:Y:S01]  /*0790*/  SYNCS.EXCH.64 URZ, [UR7+0x50], UR10 ;  /* 0x0000500a07ff75b2 */ /* 0x0004620008000100 */
[----:B------:R2:W1:Y:S01]  /*07a0*/  SYNCS.EXCH.64 URZ, [UR7+0x70], UR4 ;  /* 0x0000700407ff75b2 */ /* 0x0004620008000100 */
[----:B------:R2:W1:Y:S01]  /*07b0*/  SYNCS.EXCH.64 URZ, [UR7+0x58], UR10 ;  /* 0x0000580a07ff75b2 */ /* 0x0004620008000100 */
[----:B------:R2:W1:Y:S02]  /*07c0*/  SYNCS.EXCH.64 URZ, [UR7+0x78], UR4 ;  /* 0x0000780407ff75b2 */ /* 0x0004640008000100 */
[----:B--2---:R-:W-:Y:S01]  /*07d0*/  NOP ;  /* 0x0000000000007918 */ /* 0x004fe20000000000 */
.L_x_10:
[----:B------:R-:W2:Y:S01]  /*07e0*/  SHFL.IDX PT, R2, R173, RZ, 0x1f ;  /* 0x00001fffad027589 */ /* 0x000ea200000e0000 */
[----:B------:R-:W-:Y:S01]  /*07f0*/  NOP ;  /* 0x0000000000007918 */ /* 0x000fe20000000000 */
[----:B--2---:R-:W-:-:S13]  /*0800*/  ISETP.NE.AND P0, PT, R2, 0x3, PT ;  /* 0x000000030200780c */ /* 0x004fda0003f05270 */
[----:B------:R-:W-:Y:S05]  /*0810*/  @P0 BRA `(.L_x_11) ;  /* 0x0000000000300947 */ /* 0x000fea0003800000 */
[----:B-1----:R-:W1:Y:S01]  /*0820*/  S2UR UR5, SR_CgaCtaId ;  /* 0x00000000000579c3 */ /* 0x002e620000008800 */
        /* <DEDUP_REMOVED lines=8> */
[----:B-1----:R2:W1:Y:S01]  /*08b0*/  SYNCS.EXCH.64 URZ, [UR5+0x80], UR10 ;  /* 0x0000800a05ff75b2 */ /* 0x0024620008000100 */
[----:B------:R2:W1:Y:S02]  /*08c0*/  SYNCS.EXCH.64 URZ, [UR5+0x88], UR10 ;  /* 0x0000880a05ff75b2 */ /* 0x0004640008000100 */
[----:B--2---:R-:W-:Y:S01]  /*08d0*/  NOP ;  /* 0x0000000000007918 */ /* 0x004fe20000000000 */
.L_x_11:
[----:B------:R-:W2:Y:S01]  /*08e0*/  SHFL.IDX PT, R2, R173, RZ, 0x1f ;  /* 0x00001fffad027589 */ /* 0x000ea200000e0000 */
[----:B------:R-:W-:Y:S01]  /*08f0*/  NOP ;  /* 0x0000000000007918 */ /* 0x000fe20000000000 */
[----:B--2---:R-:W-:-:S13]  /*0900*/  ISETP.NE.AND P0, PT, R2, 0x4, PT ;  /* 0x000000040200780c */ /* 0x004fda0003f05270 */
[----:B------:R-:W-:Y:S05]  /*0910*/  @P0 BRA `(.L_x_12) ;  /* 0x00000000004c0947 */ /* 0x000fea0003800000 */
[----:B-1----:R-:W1:Y:S01]  /*0920*/  S2UR UR5, SR_CgaCtaId ;  /* 0x00000000000579c3 */ /* 0x002e620000008800 */
[----:B------:R-:W-:Y:S01]  /*0930*/  UMOV UR9, 0x100 ;  /* 0x0000010000097882 */ /* 0x000fe20000000000 */
[----:B------:R-:W-:Y:S01]  /*0940*/  UMOV UR7, 0x400 ;  /* 0x0000040000077882 */ /* 0x000fe20000000000 */
[----:B------:R-:W-:Y:S01]  /*0950*/  USEL UR9, UR9, 0xe0, UP2 ;  /* 0x000000e009097887 */ /* 0x000fe20009000000 */
[----:B------:R-:W-:Y:S01]  /*0960*/  UMOV UR4, 0x1 ;  /* 0x0000000100047882 */ /* 0x000fe20000000000 */
[----:B------:R-:W-:Y:S01]  /*0970*/  ELECT P0, URZ, PT ;  /* 0x0000000000ff782f */ /* 0x000fe20003800000 */
[----:B------:R-:W-:-:S04]  /*0980*/  UIADD3 UR10, UPT, UPT, -UR4, 0x100000, URZ ;  /* 0x00100000040a7890 */ /* 0x000fc8000fffe1ff */
[----:B------:R-:W-:Y:S02]  /*0990*/  USHF.L.U32 UR11, UR10, 0xb, URZ ;  /* 0x0000000b0a0b7899 */ /* 0x000fe400080006ff */
[----:B------:R-:W-:Y:S02]  /*09a0*/  USHF.L.U32 UR10, UR10, 0x1, URZ ;  /* 0x000000010a0a7899 */ /* 0x000fe400080006ff */
[----:B------:R-:W-:-:S04]  /*09b0*/  UIADD3 UR12, UPT, UPT, -UR9, 0x100000, URZ ;  /* 0x00100000090c7890 */ /* 0x000fc8000fffe1ff */
[----:B------:R-:W-:Y:S02]  /*09c0*/  USHF.L.U32 UR13, UR12, 0xb, URZ ;  /* 0x0000000b0c0d7899 */ /* 0x000fe400080006ff */
[----:B------:R-:W-:Y:S02]  /*09d0*/  USHF.L.U32 UR12, UR12, 0x1, URZ ;  /* 0x000000010c0c7899 */ /* 0x000fe400080006ff */
[----:B-1----:R-:W-:Y:S01]  /*09e0*/  ULEA UR5, UR5, UR7, 0x18 ;  /* 0x0000000705057291 */ /* 0x002fe2000f8ec0ff */
[----:B------:R-:W1:Y:S11]  /*09f0*/  FENCE.VIEW.ASYNC.S ;  /* 0x00000000000073c6 */ /* 0x000e760000000000 */
[----:B-1----:R2:W1:Y:S01]  /*0a00*/  SYNCS.EXCH.64 URZ, [UR5+0x90], UR10 ;  /* 0x0000900a05ff75b2 */ /* 0x0024620008000100 */
[----:B------:R2:W1:Y:S01]  /*0a10*/  SYNCS.EXCH.64 URZ, [UR5+0xa0], UR12 ;  /* 0x0000a00c05ff75b2 */ /* 0x0004620008000100 */
[----:B------:R2:W1:Y:S01]  /*0a20*/  SYNCS.EXCH.64 URZ, [UR5+0x98], UR10 ;  /* 0x0000980a05ff75b2 */ /* 0x0004620008000100 */
[----:B------:R2:W1:Y:S02]  /*0a30*/  SYNCS.EXCH.64 URZ, [UR5+0xa8], UR12 ;  /* 0x0000a80c05ff75b2 */ /* 0x0004640008000100 */
[----:B--2---:R-:W-:Y:S01]  /*0a40*/  NOP ;  /* 0x0000000000007918 */ /* 0x004fe20000000000 */
.L_x_12:
        /* <DEDUP_REMOVED lines=20> */
[----:B------:R2:W1:Y:S02]  /*0b90*/  SYNCS.EXCH.64 URZ, [UR7+0xc8], UR4 ;  /* 0x0000c80407ff75b2 */ /* 0x0004640008000100 */
[----:B--2---:R-:W-:Y:S01]  /*0ba0*/  NOP ;  /* 0x0000000000007918 */ /* 0x004fe20000000000 */
.L_x_13:
        /* <DEDUP_REMOVED lines=18> */
.L_x_14:
[----:B-1----:R-:W1:Y:S01]  /*0cd0*/  S2UR UR5, SR_CTAID.X ;  /* 0x00000000000579c3 */ /* 0x002e620000002500 */
[----:B------:R-:W-:-:S05]  /*0ce0*/  CS2R.32 R170, SR_CgaSize ;  /* 0x0000000000aa7805 */ /* 0x000fca0000008a00 */
[----:B------:R-:W-:-:S05]  /*0cf0*/  IMAD R170, R170, -0xa0, RZ ;  /* 0xffffff60aaaa7824 */ /* 0x000fca00078e02ff */
[----:B------:R-:W-:-:S14]  /*0d00*/  R2UR UR9, R170 ;  /* 0x00000000aa0972ca */ /* 0x000fdc00000e0000 */
[----:B------:R-:W2:Y:S01]  /*0d10*/  LDCU UR9, c[0x0][UR9+0x2b0] ;  /* 0x00005600090977ac */ /* 0x000ea20008000800 */
[----:B------:R-:W-:Y:S01]  /*0d20*/  NOP ;  /* 0x0000000000007918 */ /* 0x000fe20000000000 */
[----:B------:R-:W-:-:S05]  /*0d30*/  CS2R.32 R170, SR_CgaSize ;  /* 0x0000000000aa7805 */ /* 0x000fca0000008a00 */
[----:B------:R-:W-:-:S05]  /*0d40*/  IMAD R170, R170, -0xa0, RZ ;  /* 0xffffff60aaaa7824 */ /* 0x000fca00078e02ff */
[----:B------:R-:W-:-:S14]  /*0d50*/  R2UR UR7, R170 ;  /* 0x00000000aa0772ca */ /* 0x000fdc00000e0000 */
[----:B------:R-:W3:Y:S01]  /*0d60*/  LDCU UR7, c[0x0][UR7+0x2b4] ;  /* 0x00005680070777ac */ /* 0x000ee20008000800 */
[----:B------:R-:W4:Y:S08]  /*0d70*/  S2UR UR4, SR_CTAID.Y ;  /* 0x00000000000479c3 */ /* 0x000f300000002600 */
[----:B------:R-:W3:Y:S01]  /*0d80*/  LDC R9, c[0x0][0xb24] ;  /* 0x0002c900ff097b82 */ /* 0x000ee20000000800 */
[----:B-1----:R-:W-:-:S02]  /*0d90*/  I2FP.F32.U32 R5, UR5 ;  /* 0x0000000500057c45 */ /* 0x002fc40008201000 */
[----:B------:R-:W-:-:S05]  /*0da0*/  CS2R.32 R3, SR_CgaSize ;  /* 0x0000000000037805 */ /* 0x000fca0000008a00 */
[----:B------:R-:W-:-:S06]  /*0db0*/  IMAD R3, R3, -0xa0, RZ ;  /* 0xffffff6003037824 */ /* 0x000fcc00078e02ff */
[----:B------:R-:W1:Y:S01]  /*0dc0*/  LDC R3, c[0x0][R3+0x2a0] ;  /* 0x0000a80003037b82 */ /* 0x000e620000000800 */
[----:B------:R-:W-:Y:S01]  /*0dd0*/  MOV R21, UR5 ;  /* 0x0000000500157c02 */ /* 0x000fe20008000f00 */
[----:B--2---:R-:W-:Y:S01]  /*0de0*/  FMUL R5, R5, UR9 ;  /* 0x0000000905057c20 */ /* 0x004fe20008400000 */
[----:B----4-:R-:W-:Y:S02]  /*0df0*/  I2FP.F32.U32 R4, UR4 ;  /* 0x0000000400047c45 */ /* 0x010fe40008201000 */
[----:B------:R-:W-:-:S05]  /*0e00*/  CS2R.32 R2, SR_CgaSize ;  /* 0x0000000000027805 */ /* 0x000fca0000008a00 */
[----:B------:R-:W-:-:S06]  /*0e10*/  IMAD R2, R2, -0xa0, RZ ;  /* 0xffffff6002027824 */ /* 0x000fcc00078e02ff */
[----:B------:R-:W2:Y:S01]  /*0e20*/  LDC R2, c[0x0][R2+0x2a4] ;  /* 0x0000a90002027b82 */ /* 0x000ea20000000800 */
[----:B------:R-:W4:Y:S01]  /*0e30*/  F2I.U32.TRUNC.NTZ R170, R5 ;  /* 0x0000000500aa7305 */ /* 0x000f22000020f000 */
[----:B------:R-:W-:Y:S01]  /*0e40*/  MOV R20, UR4 ;  /* 0x0000000400147c02 */ /* 0x000fe20008000f00 */
[----:B---3--:R-:W-:-:S05]  /*0e50*/  FMUL R4, R4, UR7 ;  /* 0x0000000704047c20 */ /* 0x008fca0008400000 */
[----:B------:R-:W-:Y:S01]  /*0e60*/  BAR.SYNC.DEFER_BLOCKING 0x0 ;  /* 0x0000000000007b1d */ /* 0x000fe20000010000 */
[----:B------:R-:W-:-:S05]  /*0e70*/  ISETP.GE.AND P0, PT, R9, 0x1, PT ;  /* 0x000000010900780c */ /* 0x000fca0003f06270 */
[----:B------:R-:W3:Y:S02]  /*0e80*/  F2I.U32.TRUNC.NTZ R147, R4 ;  /* 0x0000000400937305 */ /* 0x000ee4000020f000 */
[----:B------:R-:W2:Y:S01]  /*0e90*/  S2UR UR36, SR_CTAID.Z ;  /* 0x00000000002479c3 */ /* 0x000ea20000002700 */
[----:B----4-:R-:W-:-:S05]  /*0ea0*/  IADD3 R170, PT, PT, -R170, RZ, RZ ;  /* 0x000000ffaaaa7210 */ /* 0x010fca0007ffe1ff */
[----:B-1----:R-:W-:Y:S01]  /*0eb0*/  IMAD R170, R3, R170, UR5 ;  /* 0x0000000503aa7e24 */ /* 0x002fe2000f8e02aa */
[----:B---3--:R-:W-:-:S05]  /*0ec0*/  IADD3 R147, PT, PT, -R147, RZ, RZ ;  /* 0x000000ff93937210 */ /* 0x008fca0007ffe1ff */
[----:B--2---:R-:W-:Y:S01]  /*0ed0*/  IMAD R147, R2, R147, UR4 ;  /* 0x0000000402937e24 */ /* 0x004fe2000f8e0293 */
[----:B------:R-:W-:Y:S06]  /*0ee0*/  @!P0 BRA `(.L_x_15) ;  /* 0x0000000000b88947 */ /* 0x000fec0003800000 */
[----:B------:R-:W1:Y:S01]  /*0ef0*/  LDC.64 R4, c[0x0][0xb18] ;  /* 0x0002c600ff047b82 */ /* 0x000e620000000a00 */
[----:B------:R-:W-:-:S07]  /*0f00*/  ISETP.NE.AND P0, PT, R9, 0x1, PT ;  /* 0x000000010900780c */ /* 0x000fce0003f05270 */
[----:B------:R-:W2:Y:S08]  /*0f10*/  LDC R10, c[0x0][0xb0c] ;  /* 0x0002c300ff0a7b82 */ /* 0x000eb00000000800 */
[----:B------:R-:W3:Y:S08]  /*0f20*/  LDC R11, c[0x0][0x370] ;  /* 0x0000dc00ff0b7b82 */ /* 0x000ef00000000800 */
[----:B------:R-:W4:Y:S01]  /*0f30*/  LDC R12, c[0x0][0x374] ;  /* 0x0000dd00ff0c7b82 */ /* 0x000f220000000800 */
[----:B-1----:R-:W-:-:S07]  /*0f40*/  ISETP.NE.AND P1, PT, R4, 0x1, PT ;  /* 0x000000010400780c */ /* 0x002fce0003f25270 */
[----:B------:R-:W3:Y:S01]  /*0f50*/  LDC.64 R6, c[0x0][0xb10] ;  /* 0x0002c400ff067b82 */ /* 0x000ee20000000a00 */
[----:B--2---:R-:W-:-:S07]  /*0f60*/  ISETP.NE.AND P2, PT, R10, 0x1, PT ;  /* 0x000000010a00780c */ /* 0x004fce0003f45270 */
[----:B------:R-:W1:Y:S08]  /*0f70*/  LDC R8, c[0x0][0xb20] ;  /* 0x0002c800ff087b82 */ /* 0x000e700000000800 */
[----:B------:R-:W2:Y:S01]  /*0f80*/  LDC.64 R2, c[0x0][0xb28] ;  /* 0x0002ca00ff027b82 */ /* 0x000ea20000000a00 */
[----:B----4-:R-:W-:-:S04]  /*0f90*/  IMAD.HI.U32 R13, R12, R5, RZ ;  /* 0x000000050c0d7227 */ /* 0x010fc800078e00ff */
[----:B------:R-:W-:-:S04]  /*0fa0*/  IMAD.HI.U32 R5, R20, R5, RZ ;  /* 0x0000000514057227 */ /* 0x000fc800078e00ff */
[----:B---3--:R-:W-:-:S04]  /*0fb0*/  IMAD.HI.U32 R14, R11, R6, RZ ;  /* 0x000000060b0e7227 */ /* 0x008fc800078e00ff */
[C---:B------:R-:W-:Y:S01]  /*0fc0*/  IMAD.HI.U32 R16, R21.reuse, R6, RZ ;  /* 0x0000000615107227 */ /* 0x040fe200078e00ff */
[-C--:B------:R-:W-:Y:S02]  /*0fd0*/  @P2 SHF.R.U32.HI R11, RZ, R7.reuse, R14 ;  /* 0x00000007ff0b2219 */ /* 0x080fe4000001160e */
[-C--:B-1----:R-:W-:Y:S02]  /*0fe0*/  @P1 SHF.R.U32.HI R12, RZ, R8.reuse, R13 ;  /* 0x00000008ff0c1219 */ /* 0x082fe4000001160d */
[----:B------:R-:W-:Y:S02]  /*0ff0*/  SHF.R.U32.HI R5, RZ, R8, R5 ;  /* 0x00000008ff057219 */ /* 0x000fe40000011605 */
[----:B------:R-:W-:Y:S02]  /*1000*/  SHF.R.U32.HI R16, RZ, R7, R16 ;  /* 0x00000007ff107219 */ /* 0x000fe40000011610 */
[----:B------:R-:W-:Y:S01]  /*1010*/  SEL R5, R20, R5, !P1 ;  /* 0x0000000514057207 */ /* 0x000fe20004800000 */
[----:B--2---:R-:W-:Y:S01]  /*1020*/  IMAD.HI.U32 R14, R12, R2, RZ ;  /* 0x000000020c0e7227 */ /* 0x004fe200078e00ff */
[----:B------:R-:W-:-:S02]  /*1030*/  SEL R7, R21, R16, !P2 ;  /* 0x0000001015077207 */ /* 0x000fc40005000000 */
[----:B------:R-:W-:Y:S01]  /*1040*/  IADD3 R13, PT, PT, -R5, RZ, RZ ;  /* 0x000000ff050d7210 */ /* 0x000fe20007ffe1ff */
[----:B------:R-:W-:Y:S01]  /*1050*/  IMAD.HI.U32 R6, R11, R2, RZ ;  /* 0x000000020b067227 */ /* 0x000fe200078e00ff */
[----:B------:R-:W-:-:S03]  /*1060*/  @P0 SHF.R.U32.HI R12, RZ, R3, R14 ;  /* 0x00000003ff0c0219 */ /* 0x000fc6000001160e */
[----:B------:R-:W-:Y:S01]  /*1070*/  IMAD R13, R4, R13, R20 ;  /* 0x0000000d040d7224 */ /* 0x000fe200078e0214 */
[----:B------:R-:W-:Y:S01]  /*1080*/  @P0 SHF.R.U32.HI R11, RZ, R3, R6 ;  /* 0x00000003ff0b0219 */ /* 0x000fe20000011606 */
[----:B------:R-:W-:-:S04]  /*1090*/  IMAD R12, R12, R9, RZ ;  /* 0x000000090c0c7224 */ /* 0x000fc800078e02ff */
[----:B------:R-:W-:Y:S01]  /*10a0*/  IMAD R6, R11, R9, RZ ;  /* 0x000000090b067224 */ /* 0x000fe200078e02ff */
[----:B------:R-:W-:-:S04]  /*10b0*/  ISETP.GE.AND P1, PT, R5, R12, PT ;  /* 0x0000000c0500720c */ /* 0x000fc80003f26270 */
[----:B------:R-:W-:Y:S01]  /*10c0*/  ISETP.GE.OR P1, PT, R7, R6, P1 ;  /* 0x000000060700720c */ /* 0x000fe20000f26670 */
[----:B------:R-:W-:-:S05]  /*10d0*/  IMAD.HI.U32 R6, R5, R2, RZ ;  /* 0x0000000205067227 */ /* 0x000fca00078e00ff */
[----:B------:R-:W-:-:S04]  /*10e0*/  SHF.R.U32.HI R6, RZ, R3, R6 ;  /* 0x00000003ff067219 */ /* 0x000fc80000011606 */
[----:B------:R-:W-:-:S03]  /*10f0*/  SEL R6, R5, R6, !P0 ;  /* 0x0000000605067207 */ /* 0x000fc60004000000 */
[----:B------:R-:W-:Y:S01]  /*1100*/  @!P1 IMAD.HI.U32 R8, R7, R2, RZ ;  /* 0x0000000207089227 */ /* 0x000fe200078e00ff */
[----:B------:R-:W-:-:S04]  /*1110*/  IADD3 R2, PT, PT, -R6, RZ, RZ ;  /* 0x000000ff06027210 */ /* 0x000fc80007ffe1ff */
[----:B------:R-:W-:Y:S01]  /*1120*/  @!P1 SHF.R.U32.HI R8, RZ, R3, R8 ;  /* 0x00000003ff089219 */ /* 0x000fe20000011608 */
[----:B------:R-:W-:-:S03]  /*1130*/  IMAD R2, R9, R2, R5 ;  /* 0x0000000209027224 */ /* 0x000fc600078e0205 */
[----:B------:R-:W-:-:S05]  /*1140*/  @!P1 SEL R3, R7, R8, !P0 ;  /* 0x0000000807039207 */ /* 0x000fca0004000000 */
[--C-:B------:R-:W-:Y:S02]  /*1150*/  @!P1 IMAD.IADD R6, R6, 0x1, -R3.reuse ;  /* 0x0000000106069824 */ /* 0x100fe400078e0a03 */
[----:B------:R-:W-:Y:S01]  /*1160*/  @!P1 IMAD R3, R2, R11, R3 ;  /* 0x0000000b02039224 */ /* 0x000fe200078e0203 */
[----:B------:R-:W-:Y:S01]  /*1170*/  IADD3 R2, PT, PT, -R7, RZ, RZ ;  /* 0x000000ff07027210 */ /* 0x000fe20007ffe1ff */
[----:B------:R-:W-:Y:S02]  /*1180*/  @!P1 IMAD R5, R6, R9, R7 ;  /* 0x0000000906059224 */ /* 0x000fe400078e0207 */
[----:B------:R-:W-:Y:S02]  /*1190*/  @!P1 IMAD.MOV.U32 R7, RZ, RZ, R3 ;  /* 0x000000ffff079224 */ /* 0x000fe400078e0003 */
[----:B------:R-:W-:Y:S02]  /*11a0*/  IMAD R2, R10, R2, R21 ;  /* 0x000000020a027224 */ /* 0x000fe400078e0215 */
[----:B------:R-:W-:-:S02]  /*11b0*/  IMAD R20, R5, R4, R13 ;  /* 0x0000000405147224 */ /* 0x000fc400078e020d */
[----:B------:R-:W-:Y:S02]  /*11c0*/  IMAD R21, R7, R10, R2 ;  /* 0x0000000a07157224 */ /* 0x000fe400078e0202 */
.L_x_15:
[----:B------:R-:W1:Y:S01]  /*11d0*/  LDCU UR4, c[0x0][0xb30] ;  /* 0x00016600ff0477ac */ /* 0x000e620008000800 */
[----:B------:R-:W2:Y:S08]  /*11e0*/  S2UR UR37, SR_CgaCtaId ;  /* 0x00000000002579c3 */ /* 0x000eb00000008800 */
[----:B------:R-:W3:Y:S01]  /*11f0*/  LDC R72, c[0x0][0xb24] ;  /* 0x0002c900ff487b82 */ /* 0x000ee20000000800 */
[----:B-1----:R-:W-:-:S09]  /*1200*/  UISETP.NE.AND UP1, UPT, UR4, 0x1, UPT ;  /* 0x000000010400788c */ /* 0x002fd2000bf25270 */
[----:B--2---:R-:W-:Y:S05]  /*1210*/  BRA.U UP1, `(.L_x_16) ;  /* 0x0000000101407547 */ /* 0x004fea000b800000 */
[----:B------:R-:W1:Y:S08]  /*1220*/  LDC.64 R4, c[0x0][0xb10] ;  /* 0x0002c400ff047b82 */ /* 0x000e700000000a00 */
[----:B------:R-:W2:Y:S08]  /*1230*/  LDC.64 R2, c[0x0][0xb18] ;  /* 0x0002c600ff027b82 */ /* 0x000eb00000000a00 */
[----:B------:R-:W4:Y:S08]  /*1240*/  LDC R6, c[0x0][0xb20] ;  /* 0x0002c800ff067b82 */ /* 0x000f300000000800 */
[----:B------:R-:W3:Y:S01]  /*1250*/  LDC R8, c[0x0][0xb0c] ;  /* 0x0002c300ff087b82 */ /* 0x000ee20000000800 */
[----:B-1----:R-:W-:-:S05]  /*1260*/  IMAD.HI.U32 R4, R21, R4, RZ ;  /* 0x0000000415047227 */ /* 0x002fca00078e00ff */
[----:B------:R-:W-:Y:S01]  /*1270*/  SHF.R.U32.HI R4, RZ, R5, R4 ;  /* 0x00000005ff047219 */ /* 0x000fe20000011604 */
[----:B--2---:R-:W-:Y:S01]  /*1280*/  IMAD.HI.U32 R3, R20, R3, RZ ;  /* 0x0000000314037227 */ /* 0x004fe200078e00ff */
[----:B------:R-:W-:-:S04]  /*1290*/  ISETP.NE.AND P0, PT, R2, 0x1, PT ;  /* 0x000000010200780c */ /* 0x000fc80003f05270 */
[----:B----4-:R-:W-:-:S04]  /*12a0*/  SHF.R.U32.HI R3, RZ, R6, R3 ;  /* 0x00000006ff037219 */ /* 0x010fc80000011603 */
[----:B------:R-:W-:Y:S02]  /*12b0*/  SEL R3, R20, R3, !P0 ;  /* 0x0000000314037207 */ /* 0x000fe40004000000 */
[----:B---3--:R-:W-:-:S04]  /*12c0*/  ISETP.NE.AND P1, PT, R8, 0x1, PT ;  /* 0x000000010800780c */ /* 0x008fc80003f25270 */
[----:B------:R-:W-:-:S05]  /*12d0*/  SEL R4, R21, R4, !P1 ;  /* 0x0000000415047207 */ /* 0x000fca0004800000 */
[----:B------:R-:W-:Y:S02]  /*12e0*/  IMAD.IADD R5, R3, 0x1, -R4 ;  /* 0x0000000103057824 */ /* 0x000fe400078e0a04 */
[----:B------:R-:W-:Y:S02]  /*12f0*/  IMAD.IADD R3, R4, 0x1, -R3 ;  /* 0x0000000104037824 */ /* 0x000fe400078e0a03 */
[----:B------:R-:W-:Y:S02]  /*1300*/  IMAD R21, R5, R8, R21 ;  /* 0x0000000805157224 */ /* 0x000fe400078e0215 */
[----:B------:R-:W-:-:S07]  /*1310*/  IMAD R20, R3, R2, R20 ;  /* 0x0000000203147224 */ /* 0x000fce00078e0214 */
.L_x_16:
[----:B------:R-:W-:Y:S01]  /*1320*/  BAR.SYNC.DEFER_BLOCKING 0x0 ;  /* 0x0000000000007b1d */ /* 0x000fe20000010000 */
[----:B------:R-:W-:Y:S01]  /*1330*/  UISETP.NE.AND UP1, UPT, UR8, 0x2, UPT ;  /* 0x000000020800788c */ /* 0x000fe2000bf25270 */
[----:B------:R-:W-:Y:S02]  /*1340*/  ISETP.NE.OR P5, PT, R0, 0x2, !P5 ;  /* 0x000000020000780c */ /* 0x000fe40006fa5670 */
[----:B------:R-:W-:-:S06]  /*1350*/  LOP3.LUT R2, R185, 0x1f, RZ, 0xc0, !PT ;  /* 0x0000001fb9027812 */ /* 0x000fcc00078ec0ff */
[----:B------:R-:W-:Y:S05]  /*1360*/  BRA.U UP1, `(.L_x_17) ;  /* 0x00000011015c7547 */ /* 0x000fea000b800000 */
[----:B------:R-:W1:Y:S01]  /*1370*/  LDCU UR13, c[0x0][0x38c] ;  /* 0x00007180ff0d77ac */ /* 0x000e620008000800 */
[----:B------:R-:W2:Y:S01]  /*1380*/  LDC R9, c[0x0][0x370] ;  /* 0x0000dc00ff097b82 */ /* 0x000ea20000000800 */
[----:B------:R-:W-:Y:S01]  /*1390*/  PLOP3.LUT P1, PT, PT, PT, UP2, 0x80, 0x8 ;  /* 0x000000000008781c */ /* 0x000fe20003f2f028 */
[----:B------:R-:W-:Y:S01]  /*13a0*/  IMAD.MOV.U32 R15, RZ, RZ, 0x1 ;  /* 0x00000001ff0f7424 */ /* 0x000fe200078e00ff */
[----:B------:R-:W-:Y:S01]  /*13b0*/  ISETP.EQ.OR P4, PT, R2, RZ, P5 ;  /* 0x000000ff0200720c */ /* 0x000fe20002f82670 */
[----:B------:R-:W-:Y:S01]  /*13c0*/  IMAD.MOV.U32 R14, RZ, RZ, RZ ;  /* 0x000000ffff0e7224 */ /* 0x000fe200078e00ff */
[----:B------:R-:W-:Y:S02]  /*13d0*/  PLOP3.LUT P1, PT, P1, PT, PT, 0x8, 0x80 ;  /* 0x000000000080781c */ /* 0x000fe40000f2e170 */
[----:B------:R-:W-:Y:S01]  /*13e0*/  CS2R R12, SRZ ;  /* 0x00000000000c7805 */ /* 0x000fe2000001ff00 */
[----:B------:R-:W-:Y:S01]  /*13f0*/  IMAD.MOV.U32 R10, RZ, RZ, 0x1 ;  /* 0x00000001ff0a7424 */ /* 0x000fe200078e00ff */
[----:B------:R-:W4:Y:S01]  /*1400*/  LDC R0, c[0x0][0x374] ;  /* 0x0000dd00ff007b82 */ /* 0x000f220000000800 */
[----:B------:R-:W2:Y:S01]  /*1410*/  LDCU.64 UR22, c[0x0][0x348] ;  /* 0x00006900ff1677ac */ /* 0x000ea20008000a00 */
[----:B------:R-:W-:Y:S01]  /*1420*/  UMOV UR6, URZ ;  /* 0x000000ff00067c82 */ /* 0x000fe20008000000 */
[----:B-1----:R-:W-:-:S04]  /*1430*/  UIADD3 UR5, UPT, UPT, UR13, 0x1f, URZ ;  /* 0x0000001f0d057890 */ /* 0x002fc8000fffe0ff */
[----:B------:R-:W-:-:S04]  /*1440*/  USHF.R.S32.HI UR4, URZ, 0x1f, UR5 ;  /* 0x0000001fff047899 */ /* 0x000fc80008011405 */
[----:B------:R-:W-:-:S04]  /*1450*/  ULEA.HI UR4, UR4, UR5, URZ, 0x5 ;  /* 0x0000000504047291 */ /* 0x000fc8000f8f28ff */
[----:B------:R-:W-:Y:S02]  /*1460*/  USHF.R.S32.HI UR15, URZ, 0x5, UR4 ;  /* 0x00000005ff0f7899 */ /* 0x000fe40008011404 */
[----:B------:R-:W-:Y:S02]  /*1470*/  UIADD3 UR4, UPT, UPT, UR13, -0x1, URZ ;  /* 0xffffffff0d047890 */ /* 0x000fe4000fffe0ff */
[----:B------:R-:W-:Y:S02]  /*1480*/  UISETP.LT.U32.AND UP0, UPT, UR15, 0x4, UPT ;  /* 0x000000040f00788c */ /* 0x000fe4000bf01070 */
[----:B------:R-:W-:Y:S02]  /*1490*/  UISETP.GE.U32.AND UP1, UPT, UR4, -0x3f, UPT ;  /* 0xffffffc10400788c */ /* 0x000fe4000bf26070 */
[----:B------:R-:W-:Y:S02]  /*14a0*/  USEL UR14, UR15, 0x4, UP0 ;  /* 0x000000040f0e7887 */ /* 0x000fe40008000000 */
[----:B------:R-:W-:-:S02]  /*14b0*/  UIADD3 UR13, UPT, UPT, UR13, 0x3e, URZ ;  /* 0x0000003e0d0d7890 */ /* 0x000fc4000fffe0ff */
[----:B------:R-:W-:Y:S02]  /*14c0*/  UIADD3 UR5, UPT, UPT, UR14, -0x1, URZ ;  /* 0xffffffff0e057890 */ /* 0x000fe4000fffe0ff */
[----:B------:R-:W-:-:S03]  /*14d0*/  UIADD3 UR7, UPT, UPT, UR15, -UR14, URZ ;  /* 0x8000000e0f077290 */ /* 0x000fc6000fffe0ff */
[----:B------:R-:W-:-:S04]  /*14e0*/  @UP1 UIADD3 UR5, UPT, UPT, UR14, URZ, URZ ;  /* 0x000000ff0e051290 */ /* 0x000fc8000fffe0ff */
[----:B--2---:R-:W-:-:S12]  /*14f0*/  UIADD3 UR5, UPT, UPT, UR5, 0x1, URZ ;  /* 0x0000000105057890 */ /* 0x004fd8000fffe0ff */
.L_x_35:
[----:B------:R-:W-:Y:S01]  /*1500*/  UISETP.NE.AND UP0, UPT, UR37, URZ, UPT ;  /* 0x000000ff2500728c */ /* 0x000fe2000bf05270 */
[----:B------:R-:W1:Y:S08]  /*1510*/  S2UR UR37, SR_CgaCtaId ;  /* 0x00000000002579c3 */ /* 0x000e700000008800 */
[----:B------:R-:W-:Y:S05]  /*1520*/  BRA.U UP0, `(.L_x_18) ;  /* 0x0000000100347547 */ /* 0x000fea000b800000 */
[----:B------:R-:W2:Y:S01]  /*1530*/  S2R R2, SR_CgaCtaId ;  /* 0x0000000000027919 */ /* 0x000ea20000008800 */
[----:B------:R-:W-:-:S04]  /*1540*/  MOV R3, 0x400 ;  /* 0x0000040000037802 */ /* 0x000fc80000000f00 */
[----:B--2---:R-:W-:Y:S02]  /*1550*/  LEA R3, R2, R3, 0x18 ;  /* 0x0000000302037211 */ /* 0x004fe400078ec0ff */
[----:B------:R-:W-:-:S03]  /*1560*/  SHF.L.U32 R2, R10, 0x1f, RZ ;  /* 0x0000001f0a027819 */ /* 0x000fc600000006ff */
[----:B------:R-:W-:-:S04]  /*1570*/  IMAD R3, R12, 0x8, R3 ;  /* 0x000000080c037824 */ /* 0x000fc800078e0203 */
[----:B------:R-:W2:Y:S02]  /*1580*/  SYNCS.PHASECHK.TRANS64.TRYWAIT P0, [R3+URZ+0xe0], R2 ;  /* 0x0000e002030075a7 */ /* 0x000ea400080011ff */
[----:B--2---:R-:W-:Y:S05]  /*1590*/  @!P0 BRA `(.L_x_19) ;  /* 0x0000009800388947 */ /* 0x004fea0003800000 */
.L_x_126:
[----:B------:R-:W-:Y:S01]  /*15a0*/  VIADD R12, R12, 0x1 ;  /* 0x000000010c0c7836 */ /* 0x000fe20000000000 */
[----:B------:R2:W-:Y:S04]  /*15b0*/  SYNCS.ARRIVE.TRANS64.A1T0 RZ, [R3+URZ+0xd0], RZ ;  /* 0x0000d0ff03ff79a7 */ /* 0x0005e800081000ff */
[----:B------:R-:W-:-:S04]  /*15c0*/  ISETP.NE.AND P0, PT, R12, 0x2, PT ;  /* 0x000000020c00780c */ /* 0x000fc80003f05270 */
[----:B------:R-:W-:Y:S02]  /*15d0*/  SEL R12, R12, RZ, P0 ;  /* 0x000000ff0c0c7207 */ /* 0x000fe40000000000 */
[----:B--2---:R-:W-:-:S04]  /*15e0*/  SEL R3, RZ, 0x1, P0 ;  /* 0x00000001ff037807 */ /* 0x004fc80000000000 */
[----:B------:R-:W-:-:S07]  /*15f0*/  LOP3.LUT R10, R10, R3, RZ, 0x3c, !PT ;  /* 0x000000030a0a7212 */ /* 0x000fce00078e3cff */
.L_x_18:
[----:B------:R-:W-:Y:S01]  /*1600*/  UMOV UR4, 0x400 ;  /* 0x0000040000047882 */ /* 0x000fe20000000000 */
[----:B------:R-:W-:Y:S01]  /*1610*/  SHF.L.U32 R2, R15, 0x1f, RZ ;  /* 0x0000001f0f027819 */ /* 0x000fe200000006ff */
[----:B-1----:R-:W-:Y:S01]  /*1620*/  ULEA UR4, UR37, UR4, 0x18 ;  /* 0x0000000425047291 */ /* 0x002fe2000f8ec0ff */
[----:B------:R-:W-:Y:S01]  /*1630*/  R2UR UR35, R21 ;  /* 0x00000000152372ca */ /* 0x000fe200000e0000 */
[----:B------:R-:W-:Y:S01]  /*1640*/  UISETP.GE.U32.AND UP0, UPT, UR13, 0x3f, UPT ;  /* 0x0000003f0d00788c */ /* 0x000fe2000bf06070 */
[----:B------:R-:W-:Y:S01]  /*1650*/  R2UR UR11, R20 ;  /* 0x00000000140b72ca */ /* 0x000fe200000e0000 */
[----:B------:R-:W-:Y:S01]  /*1660*/  ULEA UR8, UR6, UR4, 0x3 ;  /* 0x0000000406087291 */ /* 0x000fe2000f8e18ff */
[----:B------:R-:W-:-:S08]  /*1670*/  UMOV UR24, URZ ;  /* 0x000000ff00187c82 */ /* 0x000fd00008000000 */
[----:B------:R1:W2:Y:S01]  /*1680*/  SYNCS.PHASECHK.TRANS64.TRYWAIT P0, [UR8+0x20], R2 ;  /* 0x00002002ff0075a7 */ /* 0x0002a20008001108 */
[----:B------:R-:W-:Y:S02]  /*1690*/  USHF.L.U32 UR35, UR35, 0x7, URZ ;  /* 0x0000000723237899 */ /* 0x000fe400080006ff */
[----:B------:R-:W-:Y:S01]  /*16a0*/  USHF.L.U32 UR11, UR11, 0x8, URZ ;  /* 0x000000080b0b7899 */ /* 0x000fe200080006ff */
[----:B------:R-:W-:Y:S11]  /*16b0*/  BRA.U !UP0, `(.L_x_20) ;  /* 0x0000000108a87547 */ /* 0x000ff6000b800000 */
[----:B------:R-:W-:Y:S01]  /*16c0*/  UMOV UR16, URZ ;  /* 0x000000ff00107c82 */ /* 0x000fe20008000000 */
[----:B------:R-:W-:-:S05]  /*16d0*/  UMOV UR17, UR6 ;  /* 0x0000000600117c82 */ /* 0x000fca0008000000 */
.L_x_25:
[----:B-1----:R-:W-:Y:S01]  /*16e0*/  ULEA UR33, UR17, UR4, 0x3 ;  /* 0x0000000411217291 */ /* 0x002fe2000f8e18ff */
[----:B--2---:R-:W-:Y:S01]  /*16f0*/  @!P5 MOV R3, 0x3000 ;  /* 0x000030000003d802 */ /* 0x004fe20000000f00 */
[----:B--2---:R-:W-:Y:S10]  /*1700*/  @P0 BRA `(.L_x_21) ;  /* 0x00000000000c0947 */ /* 0x004ff40003800000 */
[----:B------:R-:W-:-:S04]  /*1710*/  SHF.L.U32 R5, R15, 0x1f, RZ ;  /* 0x0000001f0f057819 */ /* 0x000fc800000006ff */
[----:B------:R-:W2:Y:S02]  /*1720*/  SYNCS.PHASECHK.TRANS64.TRYWAIT P0, [UR33+0x20], R5 ;  /* 0x00002005ff0075a7 */ /* 0x000ea40008001121 */
[----:B--2---:R-:W-:Y:S05]  /*1730*/  @!P0 BRA `(.L_x_22) ;  /* 0x0000009400e48947 */ /* 0x004fea0003800000 */
.L_x_21:
[----:B------:R2:W-:Y:S01]  /*1740*/  @!P5 SYNCS.ARRIVE.TRANS64 RZ, [UR33], R3 ;  /* 0x00000003ffffd9a7 */ /* 0x0005e20008000021 */
[----:B------:R-:W-:Y:S04]  /*1750*/  BSSY.RECONVERGENT B0, `(.L_x_23) ;  /* 0x0000003000007945 */ /* 0x000fe80003800200 */
[----:B------:R-:W-:Y:S05]  /*1760*/  @P4 BRA `(.L_x_24) ;  /* 0x0000000000044947 */ /* 0x000fea0003800000 */
[----:B------:R-:W-:Y:S05]  /*1770*/  BPT.TRAP 0x1 ;  /* 0x000000040000795c */ /* 0x000fea0000300000 */
.L_x_24:
[----:B------:R-:W-:Y:S05]  /*1780*/  BSYNC.RECONVERGENT B0 ;  /* 0x0000000000007941 */ /* 0x000fea0003800200 */
.L_x_23:
[----:B------:R-:W-:Y:S02]  /*1790*/  UIADD3 UR6, UPT, UPT, UR17, 0x1, URZ ;  /* 0x0000000111067890 */ /* 0x000fe4000fffe0ff */
[----:B------:R-:W-:Y:S02]  /*17a0*/  ULEA UR32, UR17, UR4, 0xc ;  /* 0x0000000411207291 */ /* 0x000fe4000f8e60ff */
[----:B------:R-:W-:Y:S02]  /*17b0*/  UISETP.NE.AND UP0, UPT, UR6, 0x4, UPT ;  /* 0x000000040600788c */ /* 0x000fe4000bf05270 */
[----:B------:R-:W-:Y:S02]  /*17c0*/  UIADD3 UR26, UP1, UPT, UR22, 0x80, URZ ;  /* 0x00000080161a7890 */ /* 0x000fe4000ff3e0ff */
[----:B------:R-:W-:Y:S02]  /*17d0*/  USEL UR9, URZ, 0x1, UP0 ;  /* 0x00000001ff097887 */ /* 0x000fe40008000000 */
[----:B------:R-:W-:-:S02]  /*17e0*/  USEL UR6, UR6, URZ, UP0 ;  /* 0x000000ff06067287 */ /* 0x000fc40008000000 */
[----:B------:R-:W-:Y:S02]  /*17f0*/  UIADD3 UR20, UP0, UPT, UR22, 0x180, URZ ;  /* 0x0000018016147890 */ /* 0x000fe4000ff1e0ff */
[----:B------:R-:W-:Y:S01]  /*1800*/  ULEA UR8, UR6, UR4, 0x3 ;  /* 0x0000000406087291 */ /* 0x000fe2000f8e18ff */
[----:B------:R-:W-:Y:S01]  /*1810*/  LOP3.LUT R15, R15, UR9, RZ, 0x3c, !PT ;  /* 0x000000090f0f7c12 */ /* 0x000fe2000f8e3cff */
[----:B------:R-:W-:Y:S02]  /*1820*/  USHF.L.U32 UR34, UR16, 0x5, URZ ;  /* 0x0000000510227899 */ /* 0x000fe400080006ff */
[----:B------:R-:W-:Y:S01]  /*1830*/  UIADD3.X UR27, UPT, UPT, URZ, UR23, URZ, UP1, !UPT ;  /* 0x00000017ff1b7290 */ /* 0x000fe20008ffe4ff */
[----:B-1----:R-:W-:Y:S01]  /*1840*/  SHF.L.U32 R2, R15, 0x1f, RZ ;  /* 0x0000001f0f027819 */ /* 0x002fe200000006ff */
[----:B------:R-:W-:Y:S02]  /*1850*/  UIADD3 UR32, UPT, UPT, UR32, 0xc400, URZ ;  /* 0x0000c40020207890 */ /* 0x000fe4000fffe0ff */
[----:B------:R-:W-:Y:S01]  /*1860*/  UIADD3.X UR21, UPT, UPT, URZ, UR23, URZ, UP0, !UPT ;  /* 0x00000017ff157290 */ /* 0x000fe200087fe4ff */
[----:B------:R1:W1:Y:S01]  /*1870*/  SYNCS.PHASECHK.TRANS64.TRYWAIT P0, [UR8+0x20], R2 ;  /* 0x00002002ff0075a7 */ /* 0x0002620008001108 */
[----:B------:R-:W-:Y:S01]  /*1880*/  ULEA UR8, UR17, UR4, 0xd ;  /* 0x0000000411087291 */ /* 0x000fe2000f8e68ff */
[----:B------:R-:W-:Y:S01]  /*1890*/  UMOV UR18, 0x0 ;  /* 0x0000000000127882 */ /* 0x000fe20000000000 */
[----:B------:R-:W-:-:S02]  /*18a0*/  UMOV UR19, 0x10000000 ;  /* 0x1000000000137882 */ /* 0x000fc40000000000 */
[----:B------:R-:W-:Y:S01]  /*18b0*/  UIADD3 UR8, UPT, UPT, UR8, 0x10400, URZ ;  /* 0x0001040008087890 */ /* 0x000fe2000fffe0ff */
[----:B------:R1:W-:Y:S01]  /*18c0*/  UTMALDG.3D [UR32], [UR26], desc[UR18] ;  /* 0x000012201a0075b4 */ /* 0x0003e20008011000 */
[----:B------:R-:W-:Y:S01]  /*18d0*/  UMOV UR12, UR36 ;  /* 0x00000024000c7c82 */ /* 0x000fe20008000000 */
[----:B------:R-:W-:Y:S01]  /*18e0*/  UMOV UR9, UR33 ;  /* 0x0000002100097c82 */ /* 0x000fe20008000000 */
[----:B------:R-:W-:Y:S01]  /*18f0*/  UMOV UR10, UR34 ;  /* 0x00000022000a7c82 */ /* 0x000fe20008000000 */
[----:B------:R-:W-:Y:S01]  /*1900*/  UIADD3 UR16, UPT, UPT, UR16, 0x1, URZ ;  /* 0x0000000110107890 */ /* 0x000fe2000fffe0ff */
[----:B------:R-:W-:Y:S01]  /*1910*/  UMOV UR24, UR5 ;  /* 0x0000000500187c82 */ /* 0x000fe20008000000 */
[----:B------:R-:W-:Y:S02]  /*1920*/  UMOV UR17, UR6 ;  /* 0x0000000600117c82 */ /* 0x000fe40008000000 */
[----:B------:R1:W-:Y:S01]  /*1930*/  UTMALDG.3D [UR8], [UR20], desc[UR18] ;  /* 0x00001208140075b4 */ /* 0x0003e20008011000 */
[----:B------:R-:W-:-:S09]  /*1940*/  UISETP.NE.AND UP0, UPT, UR16, UR5, UPT ;  /* 0x000000051000728c */ /* 0x000fd2000bf05270 */
[----:B------:R-:W-:Y:S05]  /*1950*/  BRA.U UP0, `(.L_x_25) ;  /* 0xfffffffd00607547 */ /* 0x000fea000b83ffff */
.L_x_20:
[----:B-1----:R-:W-:Y:S01]  /*1960*/  ULEA UR8, UR6, UR4, 0x3 ;  /* 0x0000000406087291 */ /* 0x002fe2000f8e18ff */
[----:B------:R-:W-:Y:S01]  /*1970*/  SHF.L.U32 R2, R15, 0x1f, RZ ;  /* 0x0000001f0f027819 */ /* 0x000fe200000006ff */
[----:B------:R-:W-:Y:S01]  /*1980*/  @!P1 SYNCS.ARRIVE.TRANS64.A1T0 RZ, [UR4+0x88], RZ ;  /* 0x000088ffffff99a7 */ /* 0x000fe20008100004 */
[----:B------:R-:W-:-:S06]  /*1990*/  UISETP.GT.AND UP0, UPT, UR15, UR14, UPT ;  /* 0x0000000e0f00728c */ /* 0x000fcc000bf04270 */
[----:B--2---:R1:W2:Y:S03]  /*19a0*/  SYNCS.PHASECHK.TRANS64.TRYWAIT P0, [UR8+0x20], R2 ;  /* 0x00002002ff0075a7 */ /* 0x0042a60008001108 */
[----:B------:R-:W-:Y:S05]  /*19b0*/  BRA.U !UP0, `(.L_x_26) ;  /* 0x0000000108ac7547 */ /* 0x000fea000b800000 */
[----:B------:R-:W-:Y:S01]  /*19c0*/  UIADD3 UR21, UPT, UPT, UR7, UR24, URZ ;  /* 0x0000001807157290 */ /* 0x000fe2000fffe0ff */
[----:B------:R-:W-:-:S11]  /*19d0*/  UMOV UR25, UR6 ;  /* 0x0000000600197c82 */ /* 0x000fd60008000000 */
.L_x_31:
[----:B-1----:R-:W-:Y:S01]  /*19e0*/  ULEA UR17, UR25, UR4, 0x3 ;  /* 0x0000000419117291 */ /* 0x002fe2000f8e18ff */
[----:B--2---:R-:W-:Y:S01]  /*19f0*/  @!P5 MOV R3, 0x3000 ;  /* 0x000030000003d802 */ /* 0x004fe20000000f00 */
[----:B--2---:R-:W-:Y:S10]  /*1a00*/  @P0 BRA `(.L_x_27) ;  /* 0x00000000000c0947 */ /* 0x004ff40003800000 */
[----:B------:R-:W-:-:S04]  /*1a10*/  SHF.L.U32 R5, R15, 0x1f, RZ ;  /* 0x0000001f0f057819 */ /* 0x000fc800000006ff */
[----:B------:R-:W2:Y:S02]  /*1a20*/  SYNCS.PHASECHK.TRANS64.TRYWAIT P0, [UR17+0x20], R5 ;  /* 0x00002005ff0075a7 */ /* 0x000ea40008001111 */
[----:B--2---:R-:W-:Y:S05]  /*1a30*/  @!P0 BRA `(.L_x_28) ;  /* 0x00000094003c8947 */ /* 0x004fea0003800000 */
.L_x_27:
[----:B------:R2:W-:Y:S01]  /*1a40*/  @!P5 SYNCS.ARRIVE.TRANS64 RZ, [UR17], R3 ;  /* 0x00000003ffffd9a7 */ /* 0x0005e20008000011 */
[----:B------:R-:W-:Y:S04]  /*1a50*/  BSSY.RECONVERGENT B0, `(.L_x_29) ;  /* 0x0000003000007945 */ /* 0x000fe80003800200 */
[----:B------:R-:W-:Y:S05]  /*1a60*/  @P4 BRA `(.L_x_30) ;  /* 0x0000000000044947 */ /* 0x000fea0003800000 */
[----:B------:R-:W-:Y:S05]  /*1a70*/  BPT.TRAP 0x1 ;  /* 0x000000040000795c */ /* 0x000fea0000300000 */
.L_x_30:
[----:B------:R-:W-:Y:S05]  /*1a80*/  BSYNC.RECONVERGENT B0 ;  /* 0x0000000000007941 */ /* 0x000fea0003800200 */
.L_x_29:
        /* <DEDUP_REMOVED lines=10> */
[----:B------:R-:W-:Y:S01]  /*1b30*/  UIADD3 UR16, UPT, UPT, UR16, 0xc400, URZ ;  /* 0x0000c40010107890 */ /* 0x000fe2000fffe0ff */
[----:B-1----:R-:W-:Y:S01]  /*1b40*/  SHF.L.U32 R2, R15, 0x1f, RZ ;  /* 0x0000001f0f027819 */ /* 0x002fe200000006ff */
[----:B------:R-:W-:Y:S02]  /*1b50*/  UIADD3.X UR31, UPT, UPT, URZ, UR23, URZ, UP1, !UPT ;  /* 0x00000017ff1f7290 */ /* 0x000fe40008ffe4ff */
[----:B------:R-:W-:Y:S01]  /*1b60*/  UIADD3.X UR29, UPT, UPT, URZ, UR23, URZ, UP0, !UPT ;  /* 0x00000017ff1d7290 */ /* 0x000fe200087fe4ff */
[----:B------:R1:W1:Y:S01]  /*1b70*/  SYNCS.PHASECHK.TRANS64.TRYWAIT P0, [UR8+0x20], R2 ;  /* 0x00002002ff0075a7 */ /* 0x0002620008001108 */
[----:B------:R-:W-:Y:S01]  /*1b80*/  ULEA UR8, UR25, UR4, 0xd ;  /* 0x0000000419087291 */ /* 0x000fe2000f8e68ff */
[----:B------:R-:W-:Y:S01]  /*1b90*/  UMOV UR26, 0x0 ;  /* 0x00000000001a7882 */ /* 0x000fe20000000000 */
[----:B------:R-:W-:-:S02]  /*1ba0*/  UMOV UR27, 0x10000000 ;  /* 0x10000000001b7882 */ /* 0x000fc40000000000 */
[----:B------:R-:W-:Y:S01]  /*1bb0*/  UIADD3 UR8, UPT, UPT, UR8, 0x10400, URZ ;  /* 0x0001040008087890 */ /* 0x000fe2000fffe0ff */
[----:B------:R-:W-:Y:S01]  /*1bc0*/  UMOV UR19, UR35 ;  /* 0x0000002300137c82 */ /* 0x000fe20008000000 */
[----:B------:R-:W-:Y:S01]  /*1bd0*/  UMOV UR20, UR36 ;  /* 0x0000002400147c82 */ /* 0x000fe20008000000 */
[----:B------:R-:W-:Y:S01]  /*1be0*/  UMOV UR12, UR36 ;  /* 0x00000024000c7c82 */ /* 0x000fe20008000000 */
[----:B------:R-:W-:Y:S01]  /*1bf0*/  UMOV UR9, UR17 ;  /* 0x0000001100097c82 */ /* 0x000fe20008000000 */
[----:B------:R-:W-:Y:S01]  /*1c00*/  UMOV UR10, UR18 ;  /* 0x00000012000a7c82 */ /* 0x000fe20008000000 */
[----:B------:R1:W-:Y:S01]  /*1c10*/  UTMALDG.3D [UR16], [UR30], desc[UR26] ;  /* 0x00001a101e0075b4 */ /* 0x0003e20008011000 */
[----:B------:R-:W-:Y:S01]  /*1c20*/  UIADD3 UR24, UPT, UPT, UR24, 0x1, URZ ;  /* 0x0000000118187890 */ /* 0x000fe2000fffe0ff */
[----:B------:R-:W-:-:S03]  /*1c30*/  UMOV UR25, UR6 ;  /* 0x0000000600197c82 */ /* 0x000fc60008000000 */
[----:B------:R-:W-:Y:S01]  /*1c40*/  UISETP.NE.AND UP0, UPT, UR24, UR21, UPT ;  /* 0x000000151800728c */ /* 0x000fe2000bf05270 */
[----:B------:R1:W-:Y:S08]  /*1c50*/  UTMALDG.3D [UR8], [UR28], desc[UR26] ;  /* 0x00001a081c0075b4 */ /* 0x0003f00008011000 */
[----:B------:R-:W-:Y:S05]  /*1c60*/  BRA.U UP0, `(.L_x_31) ;  /* 0xfffffffd005c7547 */ /* 0x000fea000b83ffff */
.L_x_26:
[C---:B-1----:R-:W-:Y:S01]  /*1c70*/  LEA R2, R14.reuse, UR4, 0x3 ;  /* 0x000000040e027c11 */ /* 0x042fe2000f8e18ff */
[----:B------:R-:W-:Y:S01]  /*1c80*/  NOP ;  /* 0x0000000000007918 */ /* 0x000fe20000000000 */
[----:B--2---:R-:W-:Y:S02]  /*1c90*/  SHF.L.U32 R3, R13, 0x1f, RZ ;  /* 0x0000001f0d037819 */ /* 0x004fe400000006ff */
[----:B------:R-:W-:Y:S02]  /*1ca0*/  LEA R4, R14, UR4, 0x4 ;  /* 0x000000040e047c11 */ /* 0x000fe4000f8e20ff */
[----:B------:R-:W1:Y:S02]  /*1cb0*/  SYNCS.PHASECHK.TRANS64.TRYWAIT P0, [R2+URZ+0x90], R3 ;  /* 0x00009003020075a7 */ /* 0x000e6400080011ff */
[----:B-1----:R-:W-:Y:S05]  /*1cc0*/  @!P0 BRA `(.L_x_32) ;  /* 0x0000009000b08947 */ /* 0x002fea0003800000 */
.L_x_129:
[----:B------:R-:W2:Y:S01]  /*1cd0*/  LDS.128 R4, [R4+0x100] ;  /* 0x0001000004047984 */ /* 0x000ea20000000c00 */
[----:B---3--:R-:W-:Y:S01]  /*1ce0*/  ISETP.GE.AND P0, PT, R72, 0x1, PT ;  /* 0x000000014800780c */ /* 0x008fe20003f06270 */
[----:B-1----:R-:W-:Y:S01]  /*1cf0*/  VIADD R2, R2, 0xa0 ;  /* 0x000000a002027836 */ /* 0x002fe20000000000 */
[----:B------:R-:W-:Y:S01]  /*1d00*/  @!PT LDS RZ, [RZ] ;  /* 0x00000000fffff984 */ /* 0x000fe20000000800 */
[----:B------:R-:W-:Y:S01]  /*1d10*/  @!PT LDS RZ, [RZ] ;  /* 0x00000000fffff984 */ /* 0x000fe20000000800 */
[----:B------:R-:W-:Y:S01]  /*1d20*/  @!PT LDS RZ, [RZ] ;  /* 0x00000000fffff984 */ /* 0x000fe20000000800 */
[----:B------:R-:W-:Y:S01]  /*1d30*/  @!PT LDS RZ, [RZ] ;  /* 0x00000000fffff984 */ /* 0x000fe20000000800 */
[----:B------:R1:W-:Y:S06]  /*1d40*/  MEMBAR.ALL.CTA ;  /* 0x0000000000007992 */ /* 0x0003ec0000008000 */
[----:B-1----:R-:W1:Y:S01]  /*1d50*/  FENCE.VIEW.ASYNC.S ;  /* 0x00000000000073c6 */ /* 0x002e620000000000 */
[----:B------:R-:W-:-:S04]  /*1d60*/  PRMT R2, RZ, 0x654, R2 ;  /* 0x00000654ff027816 */ /* 0x000fc80000000002 */
[----:B-1----:R1:W-:Y:S01]  /*1d70*/  SYNCS.ARRIVE.TRANS64.RED.A1T0 RZ, [R2+URZ], RZ ;  /* 0x000000ff02ff79a7 */ /* 0x0023e200081004ff */
[----:B--2---:R-:W-:-:S13]  /*1d80*/  LOP3.LUT P2, RZ, R6, 0x1, RZ, 0xc0, !PT ;  /* 0x0000000106ff7812 */ /* 0x004fda000784c0ff */
[----:B------:R-:W-:Y:S01]  /*1d90*/  @P2 SHF.R.U32.HI R3, RZ, 0x10, R5 ;  /* 0x00000010ff032819 */ /* 0x000fe20000011605 */
[----:B------:R-:W-:Y:S01]  /*1da0*/  VOTEU.ANY UP0, P2 ;  /* 0x0000000000ff7886 */ /* 0x000fe20001000100 */
[----:B------:R-:W-:Y:S02]  /*1db0*/  @P2 MOV R11, R4 ;  /* 0x00000004000b2202 */ /* 0x000fe40000000f00 */
[----:B------:R-:W-:Y:S02]  /*1dc0*/  @P2 R2UR.BROADCAST UR8, R3 ;  /* 0x00000000030822ca */ /* 0x000fe400008e0000 */
[----:B------:R-:W-:-:S11]  /*1dd0*/  @P2 LOP3.LUT R8, R5, 0xffff, RZ, 0xc0, !PT ;  /* 0x0000ffff05082812 */ /* 0x000fd600078ec0ff */
[----:B------:R-:W-:Y:S01]  /*1de0*/  @UP0 UMOV UR36, UR8 ;  /* 0x0000000800240c82 */ /* 0x000fe20008000000 */
[----:B-1----:R-:W-:Y:S05]  /*1df0*/  @!P0 BRA `(.L_x_33) ;  /* 0x0000000000b88947 */ /* 0x002fea0003800000 */
[----:B------:R-:W4:Y:S01]  /*1e00*/  LDC.64 R4, c[0x0][0xb18] ;  /* 0x0002c600ff047b82 */ /* 0x000f220000000a00 */
[----:B------:R-:W-:-:S07]  /*1e10*/  ISETP.NE.AND P3, PT, R72, 0x1, PT ;  /* 0x000000014800780c */ /* 0x000fce0003f65270 */
[----:B------:R-:W1:Y:S08]  /*1e20*/  LDC.64 R6, c[0x0][0xb10] ;  /* 0x0002c400ff067b82 */ /* 0x000e700000000a00 */
[----:B------:R-:W2:Y:S08]  /*1e30*/  LDC R16, c[0x0][0xb20] ;  /* 0x0002c800ff107b82 */ /* 0x000eb00000000800 */
[----:B------:R-:W3:Y:S01]  /*1e40*/  LDC R18, c[0x0][0xb0c] ;  /* 0x0002c300ff127b82 */ /* 0x000ee20000000800 */
[----:B----4-:R-:W-:Y:S01]  /*1e50*/  IMAD.HI.U32 R17, R0, R5, RZ ;  /* 0x0000000500117227 */ /* 0x010fe200078e00ff */
[----:B------:R-:W-:-:S03]  /*1e60*/  ISETP.NE.AND P0, PT, R4, 0x1, PT ;  /* 0x000000010400780c */ /* 0x000fc60003f05270 */
[----:B------:R-:W-:-:S03]  /*1e70*/  IMAD.HI.U32 R5, R8, R5, RZ ;  /* 0x0000000508057227 */ /* 0x000fc600078e00ff */
[----:B------:R-:W4:Y:S01]  /*1e80*/  LDC.64 R2, c[0x0][0xb28] ;  /* 0x0002ca00ff027b82 */ /* 0x000f220000000a00 */
[----:B-1----:R-:W-:-:S04]  /*1e90*/  IMAD.HI.U32 R20, R9, R6, RZ ;  /* 0x0000000609147227 */ /* 0x002fc800078e00ff */
[----:B------:R-:W-:Y:S01]  /*1ea0*/  IMAD.HI.U32 R22, R11, R6, RZ ;  /* 0x000000060b167227 */ /* 0x000fe200078e00ff */
[----:B------:R-:W-:Y:S02]  /*1eb0*/  SHF.R.U32.HI R20, RZ, R7, R20 ;  /* 0x00000007ff147219 */ /* 0x000fe40000011614 */
[-C--:B--2---:R-:W-:Y:S02]  /*1ec0*/  SHF.R.U32.HI R17, RZ, R16.reuse, R17 ;  /* 0x00000010ff117219 */ /* 0x084fe40000011611 */
[----:B------:R-:W-:Y:S02]  /*1ed0*/  SHF.R.U32.HI R5, RZ, R16, R5 ;  /* 0x00000010ff057219 */ /* 0x000fe40000011605 */
[----:B------:R-:W-:Y:S02]  /*1ee0*/  SEL R17, R0, R17, !P0 ;  /* 0x0000001100117207 */ /* 0x000fe40004000000 */
[----:B------:R-:W-:Y:S02]  /*1ef0*/  SHF.R.U32.HI R22, RZ, R7, R22 ;  /* 0x00000007ff167219 */ /* 0x000fe40000011616 */
[----:B---3--:R-:W-:-:S02]  /*1f00*/  ISETP.NE.AND P1, PT, R18, 0x1, PT ;  /* 0x000000011200780c */ /* 0x008fc40003f25270 */
[----:B------:R-:W-:Y:S02]  /*1f10*/  SEL R5, R8, R5, !P0 ;  /* 0x0000000508057207 */ /* 0x000fe40004000000 */
[----:B------:R-:W-:Y:S02]  /*1f20*/  SEL R19, R9, R20, !P1 ;  /* 0x0000001409137207 */ /* 0x000fe40004800000 */
[----:B------:R-:W-:Y:S01]  /*1f30*/  SEL R7, R11, R22, !P1 ;  /* 0x000000160b077207 */ /* 0x000fe20004800000 */
[----:B----4-:R-:W-:-:S04]  /*1f40*/  IMAD.HI.U32 R20, R17, R2, RZ ;  /* 0x0000000211147227 */ /* 0x010fc800078e00ff */
[----:B------:R-:W-:Y:S01]  /*1f50*/  IMAD.HI.U32 R6, R19, R2, RZ ;  /* 0x0000000213067227 */ /* 0x000fe200078e00ff */
[----:B------:R-:W-:-:S04]  /*1f60*/  @P3 SHF.R.U32.HI R17, RZ, R3, R20 ;  /* 0x00000003ff113219 */ /* 0x000fc80000011614 */
[----:B------:R-:W-:Y:S01]  /*1f70*/  @P3 SHF.R.U32.HI R19, RZ, R3, R6 ;  /* 0x00000003ff133219 */ /* 0x000fe20000011606 */
[----:B------:R-:W-:-:S04]  /*1f80*/  IMAD R17, R72, R17, RZ ;  /* 0x0000001148117224 */ /* 0x000fc800078e02ff */
[----:B------:R-:W-:Y:S01]  /*1f90*/  IMAD R6, R72, R19, RZ ;  /* 0x0000001348067224 */ /* 0x000fe200078e02ff */
[C---:B------:R-:W-:Y:S02]  /*1fa0*/  ISETP.GE.AND P0, PT, R5.reuse, R17, PT ;  /* 0x000000110500720c */ /* 0x040fe40003f06270 */
[----:B------:R-:W-:Y:S02]  /*1fb0*/  IADD3 R17, PT, PT, -R5, RZ, RZ ;  /* 0x000000ff05117210 */ /* 0x000fe40007ffe1ff */
[----:B------:R-:W-:Y:S01]  /*1fc0*/  ISETP.GE.OR P0, PT, R7, R6, P0 ;  /* 0x000000060700720c */ /* 0x000fe20000706670 */
[----:B------:R-:W-:-:S04]  /*1fd0*/  IMAD.HI.U32 R6, R5, R2, RZ ;  /* 0x0000000205067227 */ /* 0x000fc800078e00ff */
[----:B------:R-:W-:Y:S01]  /*1fe0*/  IMAD R8, R4, R17, R8 ;  /* 0x0000001104087224 */ /* 0x000fe200078e0208 */
[----:B------:R-:W-:-:S04]  /*1ff0*/  SHF.R.U32.HI R6, RZ, R3, R6 ;  /* 0x00000003ff067219 */ /* 0x000fc80000011606 */
[----:B------:R-:W-:-:S03]  /*2000*/  SEL R6, R5, R6, !P3 ;  /* 0x0000000605067207 */ /* 0x000fc60005800000 */
[----:B------:R-:W-:-:S04]  /*2010*/  @!P0 IMAD.HI.U32 R16, R7, R2, RZ ;  /* 0x0000000207108227 */ /* 0x000fc800078e00ff */
[----:B------:R-:W-:Y:S01]  /*2020*/  IMAD.MOV R2, RZ, RZ, -R6 ;  /* 0x000000ffff027224 */ /* 0x000fe200078e0a06 */
[----:B------:R-:W-:-:S03]  /*2030*/  @!P0 SHF.R.U32.HI R16, RZ, R3, R16 ;  /* 0x00000003ff108219 */ /* 0x000fc60000011610 */
[----:B------:R-:W-:Y:S01]  /*2040*/  IMAD R2, R72, R2, R5 ;  /* 0x0000000248027224 */ /* 0x000fe200078e0205 */
        /* <DEDUP_REMOVED lines=9> */
.L_x_33:
[----:B------:R-:W1:Y:S02]  /*20e0*/  LDCU UR8, c[0x0][0xb30] ;  /* 0x00016600ff0877ac */ /* 0x000e640008000800 */
[----:B-1----:R-:W-:-:S09]  /*20f0*/  UISETP.NE.AND UP0, UPT, UR8, 0x1, UPT ;  /* 0x000000010800788c */ /* 0x002fd2000bf05270 */
[----:B------:R-:W-:Y:S05]  /*2100*/  BRA.U UP0, `(.L_x_34) ;  /* 0x0000000100407547 */ /* 0x000fea000b800000 */
[----:B------:R-:W1:Y:S08]  /*2110*/  LDC.64 R4, c[0x0][0xb10] ;  /* 0x0002c400ff047b82 */ /* 0x000e700000000a00 */
[----:B------:R-:W2:Y:S08]  /*2120*/  LDC.64 R2, c[0x0][0xb18] ;  /* 0x0002c600ff027b82 */ /* 0x000eb00000000a00 */
[----:B------:R-:W3:Y:S08]  /*2130*/  LDC R6, c[0x0][0xb20] ;  /* 0x0002c800ff067b82 */ /* 0x000ef00000000800 */
[----:B------:R-:W4:Y:S01]  /*2140*/  LDC R16, c[0x0][0xb0c] ;  /* 0x0002c300ff107b82 */ /* 0x000f220000000800 */
[----:B-1----:R-:W-:-:S05]  /*2150*/  IMAD.HI.U32 R4, R11, R4, RZ ;  /* 0x000000040b047227 */ /* 0x002fca00078e00ff */
[----:B------:R-:W-:Y:S01]  /*2160*/  SHF.R.U32.HI R4, RZ, R5, R4 ;  /* 0x00000005ff047219 */ /* 0x000fe20000011604 */
[----:B--2---:R-:W-:Y:S01]  /*2170*/  IMAD.HI.U32 R3, R8, R3, RZ ;  /* 0x0000000308037227 */ /* 0x004fe200078e00ff */
[----:B------:R-:W-:-:S04]  /*2180*/  ISETP.NE.AND P0, PT, R2, 0x1, PT ;  /* 0x000000010200780c */ /* 0x000fc80003f05270 */
[----:B---3--:R-:W-:-:S04]  /*2190*/  SHF.R.U32.HI R3, RZ, R6, R3 ;  /* 0x00000006ff037219 */ /* 0x008fc80000011603 */
[----:B------:R-:W-:Y:S02]  /*21a0*/  SEL R3, R8, R3, !P0 ;  /* 0x0000000308037207 */ /* 0x000fe40004000000 */
[----:B----4-:R-:W-:-:S04]  /*21b0*/  ISETP.NE.AND P1, PT, R16, 0x1, PT ;  /* 0x000000011000780c */ /* 0x010fc80003f25270 */
[----:B------:R-:W-:-:S05]  /*21c0*/  SEL R4, R11, R4, !P1 ;  /* 0x000000040b047207 */ /* 0x000fca0004800000 */
[----:B------:R-:W-:Y:S02]  /*21d0*/  IMAD.IADD R5, R3, 0x1, -R4 ;  /* 0x0000000103057824 */ /* 0x000fe400078e0a04 */
[----:B------:R-:W-:Y:S02]  /*21e0*/  IMAD.IADD R3, R4, 0x1, -R3 ;  /* 0x0000000104037824 */ /* 0x000fe400078e0a03 */
[----:B------:R-:W-:Y:S02]  /*21f0*/  IMAD R11, R5, R16, R11 ;  /* 0x00000010050b7224 */ /* 0x000fe400078e020b */
[----:B------:R-:W-:-:S07]  /*2200*/  IMAD R8, R3, R2, R8 ;  /* 0x0000000203087224 */ /* 0x000fce00078e0208 */
.L_x_34:
[----:B------:R-:W-:Y:S01]  /*2210*/  VIADD R14, R14, 0x1 ;  /* 0x000000010e0e7836 */ /* 0x000fe20000000000 */
[----:B------:R-:W-:Y:S01]  /*2220*/  PLOP3.LUT P1, PT, PT, PT, PT, 0x80, 0x8 ;  /* 0x000000000008781c */ /* 0x000fe20003f2f070 */
[----:B------:R-:W-:Y:S02]  /*2230*/  IMAD.IADD R21, R11, 0x1, R170 ;  /* 0x000000010b157824 */ /* 0x000fe400078e02aa */
[----:B------:R-:W-:Y:S01]  /*2240*/  IMAD.IADD R20, R8, 0x1, R147 ;  /* 0x0000000108147824 */ /* 0x000fe200078e0293 */
[----:B------:R-:W-:-:S04]  /*2250*/  ISETP.NE.AND P0, PT, R14, 0x2, PT ;  /* 0x000000020e00780c */ /* 0x000fc80003f05270 */
[----:B------:R-:W-:Y:S02]  /*2260*/  SEL R2, RZ, 0x1, P0 ;  /* 0x00000001ff027807 */ /* 0x000fe40000000000 */
[----:B------:R-:W-:Y:S02]  /*2270*/  SEL R14, R14, RZ, P0 ;  /* 0x000000ff0e0e7207 */ /* 0x000fe40000000000 */
[----:B------:R-:W-:Y:S01]  /*2280*/  LOP3.LUT R13, R13, R2, RZ, 0x3c, !PT ;  /* 0x000000020d0d7212 */ /* 0x000fe200078e3cff */
[----:B------:R-:W-:Y:S06]  /*2290*/  @P2 BRA `(.L_x_35) ;  /* 0xfffffff000982947 */ /* 0x000fec000383ffff */
[----:B------:R-:W-:Y:S01]  /*22a0*/  UIADD3 UR4, UPT, UPT, UR4, 0x20, URZ ;  /* 0x0000002004047890 */ /* 0x000fe2000fffe0ff */
[----:B------:R-:W-:-:S03]  /*22b0*/  SHF.L.U32 R3, R15, 0x1f, RZ ;  /* 0x0000001f0f037819 */ /* 0x000fc600000006ff */
[----:B------:R-:W-:-:S09]  /*22c0*/  ULEA UR5, UR6, UR4, 0x3 ;  /* 0x0000000406057291 */ /* 0x000fd2000f8e18ff */
[----:B------:R-:W1:Y:S02]  /*22d0*/  SYNCS.PHASECHK.TRANS64.TRYWAIT P0, [UR5], R3 ;  /* 0x00000003ff0075a7 */ /* 0x000e640008001105 */
[----:B-1----:R-:W-:Y:S05]  /*22e0*/  @!P0 BRA `(.L_x_36) ;  /* 0x0000008c003c8947 */ /* 0x002fea0003800000 */
.L_x_131:
[----:B------:R-:W-:-:S04]  /*22f0*/  UIADD3 UR6, UPT, UPT, UR6, 0x1, URZ ;  /* 0x0000000106067890 */ /* 0x000fc8000fffe0ff */
[----:B------:R-:W-:-:S04]  /*2300*/  UISETP.NE.AND UP0, UPT, UR6, 0x4, UPT ;  /* 0x000000040600788c */ /* 0x000fc8000bf05270 */
[----:B------:R-:W-:Y:S02]  /*2310*/  USEL UR7, URZ, 0x1, UP0 ;  /* 0x00000001ff077887 */ /* 0x000fe40008000000 */
[----:B------:R-:W-:-:S04]  /*2320*/  USEL UR6, UR6, URZ, UP0 ;  /* 0x000000ff06067287 */ /* 0x000fc80008000000 */
[----:B------:R-:W-:Y:S01]  /*2330*/  ULEA UR5, UR6, UR4, 0x3 ;  /* 0x0000000406057291 */ /* 0x000fe2000f8e18ff */
[----:B------:R-:W-:-:S04]  /*2340*/  LOP3.LUT R2, R15, UR7, RZ, 0x3c, !PT ;  /* 0x000000070f027c12 */ /* 0x000fc8000f8e3cff */
[----:B-1----:R-:W-:-:S04]  /*2350*/  SHF.L.U32 R3, R2, 0x1f, RZ ;  /* 0x0000001f02037819 */ /* 0x002fc800000006ff */
[----:B------:R-:W1:Y:S02]  /*2360*/  SYNCS.PHASECHK.TRANS64.TRYWAIT P0, [UR5], R3 ;  /* 0x00000003ff0075a7 */ /* 0x000e640008001105 */
[----:B-1----:R-:W-:Y:S05]  /*2370*/  @!P0 BRA `(.L_x_37) ;  /* 0x0000008c00308947 */ /* 0x002fea0003800000 */
.L_x_133:
        /* <DEDUP_REMOVED lines=9> */
.L_x_135:
[----:B------:R-:W-:-:S04]  /*2410*/  UIADD3 UR6, UPT, UPT, UR6, 0x1, URZ ;  /* 0x0000000106067890 */ /* 0x000fc8000fffe0ff */
[----:B------:R-:W-:-:S04]  /*2420*/  UISETP.NE.AND UP0, UPT, UR6, 0x4, UPT ;  /* 0x000000040600788c */ /* 0x000fc8000bf05270 */
[----:B------:R-:W-:Y:S02]  /*2430*/  USEL UR5, URZ, 0x1, UP0 ;  /* 0x00000001ff057887 */ /* 0x000fe40008000000 */
[----:B------:R-:W-:-:S04]  /*2440*/  USEL UR6, UR6, URZ, UP0 ;  /* 0x000000ff06067287 */ /* 0x000fc80008000000 */
[----:B------:R-:W-:Y:S01]  /*2450*/  ULEA UR6, UR6, UR4, 0x3 ;  /* 0x0000000406067291 */ /* 0x000fe2000f8e18ff */
[----:B-1----:R-:W-:-:S04]  /*2460*/  LOP3.LUT R3, R2, UR5, RZ, 0x3c, !PT ;  /* 0x0000000502037c12 */ /* 0x002fc8000f8e3cff */
[----:B------:R-:W-:Y:S01]  /*2470*/  SHF.L.U32 R3, R3, 0x1f, RZ ;  /* 0x0000001f03037819 */ /* 0x000fe200000006ff */
[----:B----4-:R-:W-:-:S07]  /*2480*/  IMAD.U32 R0, RZ, RZ, UR6 ;  /* 0x00000006ff007e24 */ /* 0x010fce000f8e00ff */
.L_x_39:
[----:B-1----:R1:W2:Y:S02]  /*2490*/  SYNCS.PHASECHK.TRANS64.TRYWAIT P0, [R0+URZ], R3 ;  /* 0x00000003000075a7 */ /* 0x0022a400080011ff */
[----:B--2---:R-:W-:Y:S05]  /*24a0*/  @!P0 NANOSLEEP.SYNCS 0x989680 ;  /* 0x009896800000895d */ /* 0x004fea0003900000 */
[----:B------:R-:W2:Y:S02]  /*24b0*/  @!P0 SYNCS.PHASECHK.TRANS64 P0, [R0+URZ], R3 ;  /* 0x00000003000085a7 */ /* 0x000ea400080010ff */
[----:B--2---:R-:W-:Y:S05]  /*24c0*/  @P0 EXIT ;  /* 0x000000000000094d */ /* 0x004fea0003800000 */
[----:B------:R-:W-:Y:S05]  /*24d0*/  BRA `(.L_x_39) ;  /* 0xfffffffc00ec7947 */ /* 0x000fea000383ffff */
.L_x_17:
[----:B------:R-:W-:-:S04]  /*24e0*/  UISETP.NE.AND UP1, UPT, UR37, URZ, UPT ;  /* 0x000000ff2500728c */ /* 0x000fc8000bf25270 */
[----:B------:R-:W-:-:S09]  /*24f0*/  UISETP.NE.OR UP1, UPT, UR8, 0x1, UP1 ;  /* 0x000000010800788c */ /* 0x000fd20008f25670 */
[----:B------:R-:W-:Y:S05]  /*2500*/  BRA.U UP1, `(.L_x_40) ;  /* 0x0000000501487547 */ /* 0x000fea000b800000 */
[----:B------:R-:W-:Y:S01]  /*2510*/  ISETP.NE.AND P2, PT, R2, RZ, PT ;  /* 0x000000ff0200720c */ /* 0x000fe20003f45270 */
[----:B------:R-:W-:Y:S01]  /*2520*/  IMAD.MOV.U32 R12, RZ, RZ, 0x1 ;  /* 0x00000001ff0c7424 */ /* 0x000fe200078e00ff */
[----:B------:R-:W-:Y:S02]  /*2530*/  CS2R R10, SRZ ;  /* 0x00000000000a7805 */ /* 0x000fe4000001ff00 */
[----:B------:R-:W-:Y:S01]  /*2540*/  CS2R R8, SRZ ;  /* 0x0000000000087805 */ /* 0x000fe2000001ff00 */
[----:B------:R-:W-:Y:S01]  /*2550*/  UMOV UR4, 0x400 ;  /* 0x0000040000047882 */ /* 0x000fe20000000000 */
[----:B------:R-:W-:Y:S01]  /*2560*/  UMOV UR6, URZ ;  /* 0x000000ff00067c82 */ /* 0x000fe20008000000 */
[----:B------:R-:W-:-:S12]  /*2570*/  ULEA UR37, UR37, UR4, 0x18 ;  /* 0x0000000425257291 */ /* 0x000fd8000f8ec0ff */
.L_x_44:
[----:B------:R-:W-:Y:S02]  /*2580*/  LEA R0, R8, UR37, 0x3 ;  /* 0x0000002508007c11 */ /* 0x000fe4000f8e18ff */
[----:B------:R-:W-:-:S03]  /*2590*/  SHF.L.U32 R5, R9, 0x1f, RZ ;  /* 0x0000001f09057819 */ /* 0x000fc600000006ff */
[----:B------:R-:W-:Y:S01]  /*25a0*/  VIADD R4, R0, 0xe0 ;  /* 0x000000e000047836 */ /* 0x000fe20000000000 */
[----:B------:R-:W1:Y:S02]  /*25b0*/  SYNCS.PHASECHK.TRANS64.TRYWAIT P0, [R0+URZ+0xd0], R5 ;  /* 0x0000d005000075a7 */ /* 0x000e6400080011ff */
[----:B-1----:R-:W-:Y:S05]  /*25c0*/  @!P0 BRA `(.L_x_41) ;  /* 0x0000008800cc8947 */ /* 0x002fea0003800000 */
.L_x_136:
[----:B------:R-:W-:Y:S01]  /*25d0*/  ULEA UR5, UR6, UR37, 0x3 ;  /* 0x0000002506057291 */ /* 0x000fe2000f8e18ff */
[----:B------:R-:W-:Y:S02]  /*25e0*/  PRMT R4, RZ, 0x654, R4 ;  /* 0x00000654ff047816 */ /* 0x000fe40000000004 */
[----:B-1----:R-:W-:Y:S01]  /*25f0*/  SHF.L.U32 R5, R12, 0x1f, RZ ;  /* 0x0000001f0c057819 */ /* 0x002fe200000006ff */
[----:B------:R-:W-:Y:S01]  /*2600*/  UIADD3 UR4, UPT, UPT, UR5, 0x90, URZ ;  /* 0x0000009005047890 */ /* 0x000fe2000fffe0ff */
[----:B------:R1:W-:Y:S05]  /*2610*/  SYNCS.ARRIVE.TRANS64.RED.A1T0 RZ, [R4+URZ], RZ ;  /* 0x000000ff04ff79a7 */ /* 0x0003ea00081004ff */
[----:B------:R-:W-:Y:S01]  /*2620*/  IMAD.U32 R7, RZ, RZ, UR4 ;  /* 0x00000004ff077e24 */ /* 0x000fe2000f8e00ff */
[----:B------:R-:W2:Y:S04]  /*2630*/  SYNCS.PHASECHK.TRANS64.TRYWAIT P0, [UR5+0xa0], R5 ;  /* 0x0000a005ff0075a7 */ /* 0x000ea80008001105 */
[----:B------:R-:W-:Y:S01]  /*2640*/  PRMT R6, R2, 0x654, R7 ;  /* 0x0000065402067816 */ /* 0x000fe20000000007 */
[----:B-1----:R-:W-:Y:S01]  /*2650*/  @!P2 IMAD.MOV.U32 R4, RZ, RZ, 0x10 ;  /* 0x00000010ff04a424 */ /* 0x002fe200078e00ff */
[----:B--2---:R-:W-:Y:S06]  /*2660*/  @!P0 BRA `(.L_x_42) ;  /* 0x0000008800b88947 */ /* 0x004fec0003800000 */
.L_x_138:
[----:B------:R-:W-:Y:S01]  /*2670*/  ULEA UR4, UR6, UR37, 0x4 ;  /* 0x0000002506047291 */ /* 0x000fe2000f8e20ff */
[----:B------:R-:W-:Y:S01]  /*2680*/  SEL R3, R6, R3, !P2 ;  /* 0x0000000306037207 */ /* 0x000fe20005000000 */
[----:B------:R-:W-:Y:S01]  /*2690*/  UIADD3 UR5, UPT, UPT, UR5, 0x90, URZ ;  /* 0x0000009005057890 */ /* 0x000fe2000fffe0ff */
[----:B-1----:R-:W-:Y:S01]  /*26a0*/  LEA R0, R11, UR37, 0x3 ;  /* 0x000000250b007c11 */ /* 0x002fe2000f8e18ff */
[----:B------:R-:W-:Y:S01]  /*26b0*/  UIADD3 UR4, UPT, UPT, UR4, 0x100, URZ ;  /* 0x0000010004047890 */ /* 0x000fe2000fffe0ff */
[----:B------:R-:W-:Y:S01]  /*26c0*/  SHF.L.U32 R5, R10, 0x1f, RZ ;  /* 0x0000001f0a057819 */ /* 0x000fe200000006ff */
[----:B------:R1:W-:Y:S01]  /*26d0*/  @!P2 SYNCS.ARRIVE.TRANS64.RED RZ, [R3+URZ], R4 ;  /* 0x0000000403ffa9a7 */ /* 0x0003e200080004ff */
[----:B------:R-:W-:Y:S01]  /*26e0*/  UIADD3 UR6, UPT, UPT, UR6, 0x1, URZ ;  /* 0x0000000106067890 */ /* 0x000fe2000fffe0ff */
[----:B------:R-:W-:-:S03]  /*26f0*/  VIADD R8, R8, 0x1 ;  /* 0x0000000108087836 */ /* 0x000fc60000000000 */
[----:B------:R-:W-:Y:S02]  /*2700*/  UISETP.NE.AND UP0, UPT, UR6, 0x2, UPT ;  /* 0x000000020600788c */ /* 0x000fe4000bf05270 */
[----:B------:R-:W-:Y:S06]  /*2710*/  UGETNEXTWORKID.BROADCAST [UR4], [UR5] ;  /* 0x00000000040073ca */ /* 0x000fec0008000100 */
[----:B------:R-:W-:Y:S01]  /*2720*/  USEL UR4, URZ, 0x1, UP0 ;  /* 0x00000001ff047887 */ /* 0x000fe20008000000 */
[----:B------:R-:W-:Y:S01]  /*2730*/  ISETP.NE.AND P0, PT, R8, 0x2, PT ;  /* 0x000000020800780c */ /* 0x000fe20003f05270 */
[----:B------:R-:W-:Y:S01]  /*2740*/  USEL UR6, UR6, URZ, UP0 ;  /* 0x000000ff06067287 */ /* 0x000fe20008000000 */
[----:B------:R-:W2:Y:S03]  /*2750*/  SYNCS.PHASECHK.TRANS64.TRYWAIT P1, [R0+URZ+0x90], R5 ;  /* 0x00009005000075a7 */ /* 0x000ea600080211ff */
[----:B------:R-:W-:Y:S01]  /*2760*/  LOP3.LUT R12, R12, UR4, RZ, 0x3c, !PT ;  /* 0x000000040c0c7c12 */ /* 0x000fe2000f8e3cff */
[----:B-12---:R-:W-:Y:S07]  /*2770*/  @!P1 BRA `(.L_x_43) ;  /* 0x00000088008c9947 */ /* 0x006fee0003800000 */
.L_x_139:
[C---:B------:R-:W-:Y:S01]  /*2780*/  LEA R4, R11.reuse, UR37, 0x4 ;  /* 0x000000250b047c11 */ /* 0x040fe2000f8e20ff */
[----:B-1----:R-:W-:Y:S01]  /*2790*/  VIADD R0, R0, 0xa0 ;  /* 0x000000a000007836 */ /* 0x002fe20000000000 */
[----:B------:R-:W-:Y:S01]  /*27a0*/  SEL R8, R8, RZ, P0 ;  /* 0x000000ff08087207 */ /* 0x000fe20000000000 */
[----:B------:R-:W-:-:S03]  /*27b0*/  VIADD R11, R11, 0x1 ;  /* 0x000000010b0b7836 */ /* 0x000fc60000000000 */
[----:B------:R-:W1:Y:S01]  /*27c0*/  LDS.128 R4, [R4+0x100] ;  /* 0x0001000004047984 */ /* 0x000e620000000c00 */
[----:B------:R-:W-:Y:S02]  /*27d0*/  PRMT R0, RZ, 0x654, R0 ;  /* 0x00000654ff007816 */ /* 0x000fe40000000000 */
[C---:B------:R-:W-:Y:S01]  /*27e0*/  ISETP.NE.AND P1, PT, R11.reuse, 0x2, PT ;  /* 0x000000020b00780c */ /* 0x040fe20003f25270 */
[----:B------:R-:W-:Y:S01]  /*27f0*/  @!PT LDS RZ, [RZ] ;  /* 0x00000000fffff984 */ /* 0x000fe20000000800 */
[----:B------:R-:W-:Y:S01]  /*2800*/  @!PT LDS RZ, [RZ] ;  /* 0x00000000fffff984 */ /* 0x000fe20000000800 */
[----:B------:R-:W-:Y:S01]  /*2810*/  @!PT LDS RZ, [RZ] ;  /* 0x00000000fffff984 */ /* 0x000fe20000000800 */
[----:B------:R-:W-:Y:S01]  /*2820*/  @!PT LDS RZ, [RZ] ;  /* 0x00000000fffff984 */ /* 0x000fe20000000800 */
[----:B------:R2:W-:Y:S06]  /*2830*/  MEMBAR.ALL.CTA ;  /* 0x0000000000007992 */ /* 0x0005ec0000008000 */
[----:B--2---:R-:W2:Y:S01]  /*2840*/  FENCE.VIEW.ASYNC.S ;  /* 0x00000000000073c6 */ /* 0x004ea20000000000 */
[----:B------:R-:W-:Y:S01]  /*2850*/  SEL R11, R11, RZ, P1 ;  /* 0x000000ff0b0b7207 */ /* 0x000fe20000800000 */
[----:B--2---:R2:W-:Y:S01]  /*2860*/  SYNCS.ARRIVE.TRANS64.RED.A1T0 RZ, [R0+URZ], RZ ;  /* 0x000000ff00ff79a7 */ /* 0x0045e200081004ff */
[----:B-1----:R-:W-:-:S02]  /*2870*/  LOP3.LUT P3, RZ, R6, 0x1, RZ, 0xc0, !PT ;  /* 0x0000000106ff7812 */ /* 0x002fc4000786c0ff */
[----:B------:R-:W-:-:S04]  /*2880*/  SEL R5, RZ, 0x1, P1 ;  /* 0x00000001ff057807 */ /* 0x000fc80000800000 */
[----:B------:R-:W-:Y:S02]  /*2890*/  LOP3.LUT R10, R10, R5, RZ, 0x3c, !PT ;  /* 0x000000050a0a7212 */ /* 0x000fe400078e3cff */
[----:B--2---:R-:W-:-:S04]  /*28a0*/  SEL R0, RZ, 0x1, P0 ;  /* 0x00000001ff007807 */ /* 0x004fc80000000000 */
[----:B------:R-:W-:Y:S01]  /*28b0*/  LOP3.LUT R9, R9, R0, RZ, 0x3c, !PT ;  /* 0x0000000009097212 */ /* 0x000fe200078e3cff */
[----:B------:R-:W-:Y:S06]  /*28c0*/  @P3 BRA `(.L_x_44) ;  /* 0xfffffffc002c3947 */ /* 0x000fec000383ffff */
[----:B------:R-:W-:Y:S01]  /*28d0*/  ULEA UR5, UR6, UR37, 0x3 ;  /* 0x0000002506057291 */ /* 0x000fe2000f8e18ff */
[----:B------:R-:W-:-:S08]  /*28e0*/  SHF.L.U32 R3, R12, 0x1f, RZ ;  /* 0x0000001f0c037819 */ /* 0x000fd000000006ff */
[----:B------:R-:W1:Y:S02]  /*28f0*/  SYNCS.PHASECHK.TRANS64 P0, [UR5+0xa0], R3 ;  /* 0x0000a003ff0075a7 */ /* 0x000e640008001005 */
[----:B-1----:R-:W-:Y:S05]  /*2900*/  @P0 BRA `(.L_x_45) ;  /* 0x0000000000080947 */ /* 0x002fea0003800000 */
[----:B------:R-:W1:Y:S02]  /*2910*/  SYNCS.PHASECHK.TRANS64.TRYWAIT P0, [UR5+0xa0], R3 ;  /* 0x0000a003ff0075a7 */ /* 0x000e640008001105 */
[----:B-1----:R-:W-:Y:S05]  /*2920*/  @!P0 BRA `(.L_x_46) ;  /* 0x0000008800348947 */ /* 0x002fea0003800000 */
.L_x_45:
[----:B------:R-:W-:-:S04]  /*2930*/  UIADD3 UR4, UPT, UPT, UR6, 0x1, URZ ;  /* 0x0000000106047890 */ /* 0x000fc8000fffe0ff */
[----:B------:R-:W-:-:S04]  /*2940*/  UISETP.NE.AND UP0, UPT, UR4, 0x2, UPT ;  /* 0x000000020400788c */ /* 0x000fc8000bf05270 */
[----:B------:R-:W-:Y:S02]  /*2950*/  USEL UR7, URZ, 0x1, UP0 ;  /* 0x00000001ff077887 */ /* 0x000fe40008000000 */
[----:B------:R-:W-:-:S04]  /*2960*/  USEL UR4, UR4, URZ, UP0 ;  /* 0x000000ff04047287 */ /* 0x000fc80008000000 */
[----:B------:R-:W-:Y:S01]  /*2970*/  ULEA UR4, UR4, UR37, 0x3 ;  /* 0x0000002504047291 */ /* 0x000fe2000f8e18ff */
[----:B-1----:R-:W-:-:S04]  /*2980*/  LOP3.LUT R3, R12, UR7, RZ, 0x3c, !PT ;  /* 0x000000070c037c12 */ /* 0x002fc8000f8e3cff */
[----:B------:R-:W-:-:S04]  /*2990*/  SHF.L.U32 R0, R3, 0x1f, RZ ;  /* 0x0000001f03007819 */ /* 0x000fc800000006ff */
[----:B------:R-:W1:Y:S02]  /*29a0*/  SYNCS.PHASECHK.TRANS64 P0, [UR4+0xa0], R0 ;  /* 0x0000a000ff0075a7 */ /* 0x000e640008001004 */
[----:B-1----:R-:W-:Y:S05]  /*29b0*/  @P0 EXIT ;  /* 0x000000000000094d */ /* 0x002fea0003800000 */
[----:B------:R-:W-:Y:S02]  /*29c0*/  SHF.L.U32 R3, R3, 0x1f, RZ ;  /* 0x0000001f03037819 */ /* 0x000fe400000006ff */
[----:B------:R-:W-:-:S07]  /*29d0*/  MOV R0, UR4 ;  /* 0x0000000400007c02 */ /* 0x000fce0008000f00 */
.L_x_47:
[----:B-1----:R1:W2:Y:S02]  /*29e0*/  SYNCS.PHASECHK.TRANS64.TRYWAIT P0, [R0+URZ+0xa0], R3 ;  /* 0x0000a003000075a7 */ /* 0x0022a400080011ff */
[----:B--2---:R-:W-:Y:S05]  /*29f0*/  @!P0 NANOSLEEP.SYNCS 0x989680 ;  /* 0x009896800000895d */ /* 0x004fea0003900000 */
[----:B------:R-:W2:Y:S02]  /*2a00*/  @!P0 SYNCS.PHASECHK.TRANS64 P0, [R0+URZ+0xa0], R3 ;  /* 0x0000a003000085a7 */ /* 0x000ea400080010ff */
[----:B--2---:R-:W-:Y:S05]  /*2a10*/  @P0 EXIT ;  /* 0x000000000000094d */ /* 0x004fea0003800000 */
[----:B------:R-:W-:Y:S05]  /*2a20*/  BRA `(.L_x_47) ;  /* 0xfffffffc00ec7947 */ /* 0x000fea000383ffff */
.L_x_40:
[----:B------:R-:W-:-:S09]  /*2a30*/  UISETP.NE.AND UP1, UPT, UR8, URZ, UPT ;  /* 0x000000ff0800728c */ /* 0x000fd2000bf25270 */
[----:B------:R-:W-:Y:S05]  /*2a40*/  BRA.U UP1, `(.L_x_48) ;  /* 0x0000000d01187547 */ /* 0x000fea000b800000 */
[----:B------:R-:W-:Y:S01]  /*2a50*/  UMOV UR4, 0x40 ;  /* 0x0000004000047882 */ /* 0x000fe20000000000 */
[----:B------:R-:W-:Y:S01]  /*2a60*/  NOP ;  /* 0x0000000000007918 */ /* 0x000fe20000000000 */
[----:B------:R-:W-:Y:S01]  /*2a70*/  ULEA UR4, UR37, UR4, 0x18 ;  /* 0x0000000425047291 */ /* 0x000fe2000f8ec0ff */
[----:B------:R-:W-:Y:S02]  /*2a80*/  UMOV UR5, 0x400 ;  /* 0x0000040000057882 */ /* 0x000fe40000000000 */
[----:B------:R-:W-:-:S06]  /*2a90*/  ULEA UR37, UR37, UR5, 0x18 ;  /* 0x0000000525257291 */ /* 0x000fcc000f8ec0ff */
[----:B------:R-:W1:Y:S02]  /*2aa0*/  LDS.U8 R0, [UR4+0x1c] ;  /* 0x00001c04ff007984 */ /* 0x000e640008000000 */
[----:B-1----:R-:W-:-:S13]  /*2ab0*/  ISETP.NE.AND P0, PT, R0, RZ, PT ;  /* 0x000000ff0000720c */ /* 0x002fda0003f05270 */
[----:B------:R-:W-:Y:S05]  /*2ac0*/  @P0 BRA `(.L_x_49) ;  /* 0x0000000000580947 */ /* 0x000fea0003800000 */
[----:B------:R-:W-:-:S13]  /*2ad0*/  ELECT P0, URZ, PT ;  /* 0x0000000000ff782f */ /* 0x000fda0003800000 */
[----:B------:R-:W-:Y:S05]  /*2ae0*/  @!P0 BRA `(.L_x_50) ;  /* 0x0000000000608947 */ /* 0x000fea0003800000 */
[----:B------:R-:W-:Y:S01]  /*2af0*/  UMOV UR5, 0x10 ;  /* 0x0000001000057882 */ /* 0x000fe20000000000 */
[----:B------:R-:W-:Y:S01]  /*2b00*/  HFMA2 R0, -RZ, RZ, 0, 5.9604644775390625e-08 ;  /* 0x00000001ff007431 */ /* 0x000fe200000001ff */
[----:B------:R-:W-:-:S03]  /*2b10*/  MOV R2, 0xffff ;  /* 0x0000ffff00027802 */ /* 0x000fc60000000f00 */
[----:B------:R-:W-:Y:S04]  /*2b20*/  DEPBAR.LE SB1, 0x36 ;  /* 0x00009d800000791a */ /* 0x000fe80000000000 */
[----:B------:R-:W1:Y:S02]  /*2b30*/  UTCATOMSWS.FIND_AND_SET.ALIGN UP0, UR5, UR5 ;  /* 0x00000005000575e3 */ /* 0x000e640008000800 */
[----:B-1----:R-:W-:Y:S01]  /*2b40*/  MOV R3, UR5 ;  /* 0x0000000500037c02 */ /* 0x002fe20008000f00 */
[----:B------:R-:W-:Y:S06]  /*2b50*/  BRA.U UP0, `(.L_x_51) ;  /* 0x0000000100187547 */ /* 0x000fec000b800000 */
.L_x_52:
[----:B------:R-:W-:Y:S05]  /*2b60*/  NANOSLEEP 0x64 ;  /* 0x000000640000795d */ /* 0x000fea0003800000 */
[----:B------:R-:W-:-:S05]  /*2b70*/  UMOV UR5, 0x10 ;  /* 0x0000001000057882 */ /* 0x000fca0000000000 */
[----:B------:R-:W-:Y:S04]  /*2b80*/  DEPBAR.LE SB1, 0x36 ;  /* 0x00009d800000791a */ /* 0x000fe80000000000 */
[----:B------:R-:W1:Y:S02]  /*2b90*/  UTCATOMSWS.FIND_AND_SET.ALIGN UP0, UR5, UR5 ;  /* 0x00000005000575e3 */ /* 0x000e640008000800 */
[----:B-1----:R-:W-:Y:S01]  /*2ba0*/  MOV R3, UR5 ;  /* 0x0000000500037c02 */ /* 0x002fe20008000f00 */
[----:B------:R-:W-:Y:S05]  /*2bb0*/  BRA.U !UP0, `(.L_x_52) ;  /* 0xfffffffd08e87547 */ /* 0x000fea000b83ffff */
.L_x_51:
[-C--:B------:R-:W-:Y:S02]  /*2bc0*/  SHF.L.U32 R2, R2, R3.reuse, RZ ;  /* 0x0000000302027219 */ /* 0x080fe400000006ff */
[----:B------:R-:W-:Y:S01]  /*2bd0*/  SHF.L.U32 R0, R0, R3, RZ ;  /* 0x0000000300007219 */ /* 0x000fe200000006ff */
[----:B------:R-:W-:Y:S02]  /*2be0*/  IMAD.SHL.U32 R3, R3, 0x20, RZ ;  /* 0x0000002003037824 */ /* 0x000fe400078e00ff */
[----:B------:R1:W-:Y:S04]  /*2bf0*/  ATOMS.OR RZ, [UR4+0x14], R2 ;  /* 0x00001402ffff798c */ /* 0x0003e8000b000004 */
[----:B------:R1:W-:Y:S04]  /*2c00*/  ATOMS.OR RZ, [UR4+0x18], R0 ;  /* 0x00001800ffff798c */ /* 0x0003e8000b000004 */
[----:B------:R1:W-:Y:S01]  /*2c10*/  STS [UR37+0x120], R3 ;  /* 0x00012003ff007988 */ /* 0x0003e20008000825 */
[----:B------:R-:W-:Y:S05]  /*2c20*/  BRA `(.L_x_50) ;  /* 0x0000000000107947 */ /* 0x000fea0003800000 */
.L_x_49:
[----:B------:R-:W-:Y:S02]  /*2c30*/  MOV R0, 0xffffffff ;  /* 0xffffffff00007802 */ /* 0x000fe40000000f00 */
[----:B------:R-:W-:-:S03]  /*2c40*/  MOV R2, 0x2c70 ;  /* 0x00002c7000027802 */ /* 0x000fc60000000f00 */
[----:B------:R1:W-:Y:S04]  /*2c50*/  STS [UR37+0x120], R0 ;  /* 0x00012000ff007988 */ /* 0x0003e80008000825 */
[----:B-1-3-5:R-:W-:Y:S05]  /*2c60*/  CALL.REL.NOINC `($__internal_1_$__cuda_sm10x_tcgen05_guardrail_trap_phase_invalid_during_alloc) ;  /* 0x0000008c00487944 */ /* 0x02afea0003c00000 */
.L_x_50:
[----:B------:R-:W-:Y:S05]  /*2c70*/  WARPSYNC.ALL ;  /* 0x0000000000007948 */ /* 0x000fea0003800000 */
[----:B------:R-:W2:Y:S01]  /*2c80*/  S2UR UR6, SR_CgaCtaId ;  /* 0x00000000000679c3 */ /* 0x000ea20000008800 */
[----:B------:R-:W-:Y:S01]  /*2c90*/  UMOV UR4, 0x400 ;  /* 0x0000040000047882 */ /* 0x000fe20000000000 */
[----:B------:R-:W-:-:S06]  /*2ca0*/  NOP ;  /* 0x0000000000007918 */ /* 0x000fcc0000000000 */
[----:B------:R-:W-:Y:S06]  /*2cb0*/  BAR.ARV 0x6, 0xa0 ;  /* 0x0182800000007b1d */ /* 0x000fec0000002000 */
[----:B------:R-:W4:Y:S01]  /*2cc0*/  LDCU UR7, c[0x0][0x38c] ;  /* 0x00007180ff0777ac */ /* 0x000f220008000800 */
[----:B------:R-:W-:Y:S01]  /*2cd0*/  IMAD.MOV.U32 R11, RZ, RZ, 0x1 ;  /* 0x00000001ff0b7424 */ /* 0x000fe200078e00ff */
[----:B------:R-:W-:Y:S01]  /*2ce0*/  CS2R R8, SRZ ;  /* 0x0000000000087805 */ /* 0x000fe2000001ff00 */
[----:B------:R-:W-:Y:S01]  /*2cf0*/  IMAD.MOV.U32 R10, RZ, RZ, RZ ;  /* 0x000000ffff0a7224 */ /* 0x000fe200078e00ff */
[----:B------:R-:W-:Y:S01]  /*2d00*/  UMOV UR18, URZ ;  /* 0x000000ff00127c82 */ /* 0x000fe20008000000 */
[----:B------:R-:W-:Y:S01]  /*2d10*/  UMOV UR17, URZ ;  /* 0x000000ff00117c82 */ /* 0x000fe20008000000 */
[----:B------:R-:W-:Y:S01]  /*2d20*/  UMOV UR20, 0x0 ;  /* 0x0000000000147882 */ /* 0x000fe20000000000 */
[----:B------:R-:W-:Y:S01]  /*2d30*/  UMOV UR21, 0x8400010 ;  /* 0x0840001000157882 */ /* 0x000fe20000000000 */
[----:B--2---:R-:W-:Y:S01]  /*2d40*/  ULEA UR6, UR6, UR4, 0x18 ;  /* 0x0000000406067291 */ /* 0x004fe2000f8ec0ff */
[----:B------:R-:W2:Y:S03]  /*2d50*/  LDCU UR4, c[0x0][0x38c] ;  /* 0x00007180ff0477ac */ /* 0x000ea60008000800 */
[----:B------:R-:W-:-:S02]  /*2d60*/  UIADD3 UR11, UPT, UPT, UR6, 0xc400, URZ ;  /* 0x0000c400060b7890 */ /* 0x000fc4000fffe0ff */
[----:B----4-:R-:W-:-:S03]  /*2d70*/  UIADD3 UR7, UPT, UPT, UR7, 0x1f, URZ ;  /* 0x0000001f07077890 */ /* 0x010fc6000fffe0ff */
[----:B-1----:R-:W1:Y:S01]  /*2d80*/  LDS R0, [UR6+0x120] ;  /* 0x00012006ff007984 */ /* 0x002e620008000800 */
[----:B------:R-:W-:Y:S02]  /*2d90*/  UIADD3 UR12, UPT, UPT, UR6, 0x10400, URZ ;  /* 0x00010400060c7890 */ /* 0x000fe4000fffe0ff */
[----:B------:R-:W-:Y:S02]  /*2da0*/  USHF.R.S32.HI UR5, URZ, 0x1f, UR7 ;  /* 0x0000001fff057899 */ /* 0x000fe40008011407 */
[----:B------:R-:W-:Y:S02]  /*2db0*/  USHF.R.U32.HI UR11, URZ, 0x4, UR11 ;  /* 0x00000004ff0b7899 */ /* 0x000fe4000801160b */
[----:B------:R-:W-:Y:S02]  /*2dc0*/  ULEA.HI UR5, UR5, UR7, URZ, 0x5 ;  /* 0x0000000705057291 */ /* 0x000fe4000f8f28ff */
[----:B------:R-:W-:Y:S02]  /*2dd0*/  USHF.R.U32.HI UR12, URZ, 0x4, UR12 ;  /* 0x00000004ff0c7899 */ /* 0x000fe4000801160c */
[----:B------:R-:W-:-:S02]  /*2de0*/  USHF.R.S32.HI UR5, URZ, 0x5, UR5 ;  /* 0x00000005ff057899 */ /* 0x000fc40008011405 */
[----:B------:R-:W-:Y:S02]  /*2df0*/  ULOP3.LUT UR11, UR11, 0x3fff, URZ, 0xc0, !UPT ;  /* 0x00003fff0b0b7892 */ /* 0x000fe4000f8ec0ff */
[----:B------:R-:W-:Y:S02]  /*2e00*/  UISETP.LT.AND UP0, UPT, UR5, 0x1, UPT ;  /* 0x000000010500788c */ /* 0x000fe4000bf01270 */
[----:B------:R-:W-:Y:S02]  /*2e10*/  ULOP3.LUT UR12, UR12, 0x3fff, URZ, 0xc0, !UPT ;  /* 0x00003fff0c0c7892 */ /* 0x000fe4000f8ec0ff */
[----:B------:R-:W-:Y:S02]  /*2e20*/  USEL UR10, UR5, 0x1, !UP0 ;  /* 0x00000001050a7887 */ /* 0x000fe4000c000000 */
[----:B------:R-:W-:Y:S02]  /*2e30*/  ULOP3.LUT UR11, UR11, 0x10000, URZ, 0xfc, !UPT ;  /* 0x000100000b0b7892 */ /* 0x000fe4000f8efcff */
[----:B------:R-:W-:-:S02]  /*2e40*/  ULOP3.LUT UR12, UR12, 0x10000, URZ, 0xfc, !UPT ;  /* 0x000100000c0c7892 */ /* 0x000fc4000f8efcff */
[----:B------:R-:W-:Y:S02]  /*2e50*/  UIADD3 UR10, UPT, UPT, -UR10, URZ, URZ ;  /* 0x000000ff0a0a7290 */ /* 0x000fe4000fffe1ff */
[----:B--2---:R-:W-:Y:S01]  /*2e60*/  UISETP.GE.AND UP3, UPT, UR4, 0x1, UPT ;  /* 0x000000010400788c */ /* 0x004fe2000bf66270 */
[----:B-1----:R-:W-:-:S15]  /*2e70*/  R2UR UR19, R0 ;  /* 0x00000000001372ca */ /* 0x002fde00000e0000 */
.L_x_59:
[----:B------:R-:W-:Y:S02]  /*2e80*/  LEA R0, R10, UR6, 0x3 ;  /* 0x000000060a007c11 */ /* 0x000fe4000f8e18ff */
[----:B------:R-:W-:Y:S02]  /*2e90*/  SHF.L.U32 R5, R9, 0x1f, RZ ;  /* 0x0000001f09057819 */ /* 0x000fe400000006ff */
[----:B------:R-:W-:Y:S01]  /*2ea0*/  PLOP3.LUT P0, PT, PT, PT, UP3, 0x80, 0x8 ;  /* 0x000000000008781c */ /* 0x000fe20003f0f038 */
[----:B------:R-:W-:Y:S01]  /*2eb0*/  VIADD R3, R0, 0xa0 ;  /* 0x000000a000037836 */ /* 0x000fe20000000000 */
[----:B-1----:R-:W1:Y:S02]  /*2ec0*/  SYNCS.PHASECHK.TRANS64.TRYWAIT P1, [R0+URZ+0x90], R5 ;  /* 0x00009005000075a7 */ /* 0x002e6400080211ff */
[----:B-1--4-:R-:W-:Y:S09]  /*2ed0*/  @!P1 BRA `(.L_x_53) ;  /* 0x0000008000e09947 */ /* 0x012ff20003800000 */
.L_x_141:
[----:B------:R-:W-:Y:S01]  /*2ee0*/  LEA R4, R10, UR6, 0x4 ;  /* 0x000000060a047c11 */ /* 0x000fe2000f8e20ff */
[----:B------:R-:W-:Y:S01]  /*2ef0*/  @UP3 ULEA UR4, UR17, UR6, 0x3 ;  /* 0x0000000611043291 */ /* 0x000fe2000f8e18ff */
[----:B------:R-:W-:Y:S01]  /*2f00*/  PLOP3.LUT P2, PT, PT, PT, PT, 0x80, 0x8 ;  /* 0x000000000008781c */ /* 0x000fe20003f4f070 */
[----:B------:R-:W-:Y:S01]  /*2f10*/  ULEA UR9, UR18, UR6, 0x3 ;  /* 0x0000000612097291 */ /* 0x000fe2000f8e18ff */
[----:B------:R-:W-:Y:S02]  /*2f20*/  PRMT R3, RZ, 0x654, R3 ;  /* 0x00000654ff037816 */ /* 0x000fe40000000003 */
[----:B-1----:R-:W1:Y:S01]  /*2f30*/  LDS.128 R4, [R4+0x100] ;  /* 0x0001000004047984 */ /* 0x002e620000000c00 */
[----:B------:R-:W-:Y:S02]  /*2f40*/  @P0 SHF.L.U32 R2, R8, 0x1f, RZ ;  /* 0x0000001f08020819 */ /* 0x000fe400000006ff */
[----:B------:R-:W-:Y:S01]  /*2f50*/  SHF.L.U32 R0, R11, 0x1f, RZ ;  /* 0x0000001f0b007819 */ /* 0x000fe200000006ff */
[----:B------:R-:W-:Y:S01]  /*2f60*/  @!PT LDS RZ, [RZ] ;  /* 0x00000000fffff984 */ /* 0x000fe20000000800 */
[----:B------:R-:W-:Y:S01]  /*2f70*/  @!PT LDS RZ, [RZ] ;  /* 0x00000000fffff984 */ /* 0x000fe20000000800 */
[----:B------:R-:W-:Y:S01]  /*2f80*/  @!PT LDS RZ, [RZ] ;  /* 0x00000000fffff984 */ /* 0x000fe20000000800 */
[----:B------:R-:W-:Y:S01]  /*2f90*/  @!PT LDS RZ, [RZ] ;  /* 0x00000000fffff984 */ /* 0x000fe20000000800 */
[----:B------:R2:W-:Y:S06]  /*2fa0*/  MEMBAR.ALL.CTA ;  /* 0x0000000000007992 */ /* 0x0005ec0000008000 */
[----:B--2---:R-:W2:Y:S02]  /*2fb0*/  FENCE.VIEW.ASYNC.S ;  /* 0x00000000000073c6 */ /* 0x004ea40000000000 */
[----:B--2---:R2:W-:Y:S01]  /*2fc0*/  SYNCS.ARRIVE.TRANS64.RED.A1T0 RZ, [R3+URZ], RZ ;  /* 0x000000ff03ff79a7 */ /* 0x0045e200081004ff */
[----:B------:R2:W4:Y:S01]  /*2fd0*/  @P0 SYNCS.PHASECHK.TRANS64.TRYWAIT P2, [UR4], R2 ;  /* 0x00000002ff0005a7 */ /* 0x0005220008041104 */
[----:B-1----:R-:W-:Y:S01]  /*2fe0*/  LOP3.LUT P1, RZ, R6, 0x1, RZ, 0xc0, !PT ;  /* 0x0000000106ff7812 */ /* 0x002fe2000782c0ff */
[----:B------:R-:W1:Y:S02]  /*2ff0*/  SYNCS.PHASECHK.TRANS64.TRYWAIT P0, [UR9+0xc0], R0 ;  /* 0x0000c000ff0075a7 */ /* 0x000e640008001109 */
[----:B-12-4-:R-:W-:Y:S10]  /*3000*/  @!P0 BRA `(.L_x_54) ;  /* 0x0000008000a88947 */ /* 0x016ff40003800000 */
.L_x_143:
[----:B------:R-:W-:Y:S01]  /*3010*/  IADD3 R10, PT, PT, R10, 0x1, RZ ;  /* 0x000000010a0a7810 */ /* 0x000fe20007ffe0ff */
[----:B------:R-:W-:Y:S06]  /*3020*/  BRA.U !UP3, `(.L_x_55) ;  /* 0x000000010b887547 */ /* 0x000fec000b800000 */
[----:B------:R-:W-:Y:S02]  /*3030*/  ULEA UR8, UR18, UR19, 0x8 ;  /* 0x0000001312087291 */ /* 0x000fe4000f8e40ff */
[----:B------:R-:W-:Y:S01]  /*3040*/  UPLOP3.LUT UP4, UPT, UPT, UPT, UPT, 0x40, 0x4 ;  /* 0x000000000004789c */ /* 0x000fe20003f8e870 */
[----:B------:R-:W-:Y:S01]  /*3050*/  UMOV UR16, UR10 ;  /* 0x0000000a00107c82 */ /* 0x000fe20008000000 */
[----:B------:R-:W-:Y:S01]  /*3060*/  UMOV UR15, UR5 ;  /* 0x00000005000f7c82 */ /* 0x000fe20008000000 */
[----:B------:R-:W-:-:S08]  /*3070*/  UMOV UR14, UR17 ;  /* 0x00000011000e7c82 */ /* 0x000fd00008000000 */
.L_x_58:
[----:B------:R-:W-:Y:S02]  /*3080*/  UIADD3 UR16, UPT, UPT, UR16, 0x1, URZ ;  /* 0x0000000110107890 */ /* 0x000fe4000fffe0ff */
[----:B--2---:R-:W-:Y:S02]  /*3090*/  ULEA UR7, UR14, UR6, 0x3 ;  /* 0x000000060e077291 */ /* 0x004fe4000f8e18ff */
[----:B------:R-:W-:Y:S01]  /*30a0*/  UISETP.NE.AND UP0, UPT, UR16, URZ, UPT ;  /* 0x000000ff1000728c */ /* 0x000fe2000bf05270 */
[----:B----4-:R-:W-:Y:S10]  /*30b0*/  @P2 BRA `(.L_x_56) ;  /* 0x00000000000c2947 */ /* 0x010ff40003800000 */
[----:B-1----:R-:W-:Y:S04]  /*30c0*/  SHF.L.U32 R3, R8, 0x1f, RZ ;  /* 0x0000001f08037819 */ /* 0x002fe800000006ff */
[----:B------:R-:W1:Y:S02]  /*30d0*/  SYNCS.PHASECHK.TRANS64.TRYWAIT P0, [UR7], R3 ;  /* 0x00000003ff0075a7 */ /* 0x000e640008001107 */
[----:B-1----:R-:W-:Y:S05]  /*30e0*/  @!P0 BRA `(.L_x_57) ;  /* 0x0000008000888947 */ /* 0x002fea0003800000 */
.L_x_56:
[----:B------:R-:W-:Y:S01]  /*30f0*/  UISETP.NE.AND UP1, UPT, UR15, 0x1, UPT ;  /* 0x000000010f00788c */ /* 0x000fe2000bf25270 */
[----:B------:R-:W-:Y:S01]  /*3100*/  PLOP3.LUT P2, PT, PT, PT, PT, 0x80, 0x8 ;  /* 0x000000000008781c */ /* 0x000fe20003f4f070 */
[----:B------:R-:W-:Y:S02]  /*3110*/  UIADD3 UR17, UPT, UPT, UR14, 0x1, URZ ;  /* 0x000000010e117890 */ /* 0x000fe4000fffe0ff */
[----:B------:R-:W-:Y:S02]  /*3120*/  ULEA UR22, UR14, UR12, 0x9 ;  /* 0x0000000c0e167291 */ /* 0x000fe4000f8e48ff */
[----:B------:R-:W-:Y:S01]  /*3130*/  UISETP.NE.AND UP2, UPT, UR17, 0x4, UPT ;  /* 0x000000041100788c */ /* 0x000fe2000bf45270 */
[----:B------:R-:W-:Y:S01]  /*3140*/  PLOP3.LUT P0, PT, PT, PT, UP1, 0x80, 0x8 ;  /* 0x000000000008781c */ /* 0x000fe20003f0f018 */
[----:B------:R-:W-:Y:S02]  /*3150*/  ULEA UR24, UR14, UR11, 0x8 ;  /* 0x0000000b0e187291 */ /* 0x000fe4000f8e40ff */
[----:B------:R-:W-:Y:S02]  /*3160*/  USEL UR13, URZ, 0x1, UP2 ;  /* 0x00000001ff0d7887 */ /* 0x000fe40009000000 */
[----:B------:R-:W-:Y:S02]  /*3170*/  USEL UR17, UR17, URZ, UP2 ;  /* 0x000000ff11117287 */ /* 0x000fe40009000000 */
[----:B------:R-:W-:Y:S02]  /*3180*/  UIADD3 UR7, UPT, UPT, UR7, 0x20, URZ ;  /* 0x0000002007077890 */ /* 0x000fe4000fffe0ff */
[----:B------:R-:W-:Y:S01]  /*3190*/  @UP1 ULEA UR4, UR17, UR6, 0x3 ;  /* 0x0000000611041291 */ /* 0x000fe2000f8e18ff */
[----:B------:R-:W-:Y:S01]  /*31a0*/  LOP3.LUT R8, R8, UR13, RZ, 0x3c, !PT ;  /* 0x0000000d08087c12 */ /* 0x000fe2000f8e3cff */
[----:B------:R-:W-:Y:S01]  /*31b0*/  UMOV UR23, 0xc0004010 ;  /* 0xc000401000177882 */ /* 0x000fe20000000000 */
[----:B------:R-:W-:Y:S01]  /*31c0*/  UMOV UR25, 0xc0004010 ;  /* 0xc000401000197882 */ /* 0x000fe20000000000 */
[----:B------:R-:W-:Y:S01]  /*31d0*/  UIADD3 UR15, UPT, UPT, UR15, -0x1, URZ ;  /* 0xffffffff0f0f7890 */ /* 0x000fe2000fffe0ff */
[----:B-1----:R-:W-:Y:S01]  /*31e0*/  @P0 SHF.L.U32 R0, R8, 0x1f, RZ ;  /* 0x0000001f08000819 */ /* 0x002fe200000006ff */
[----:B------:R-:W-:Y:S03]  /*31f0*/  UMOV UR14, UR17 ;  /* 0x00000011000e7c82 */ /* 0x000fe60008000000 */
[----:B------:R2:W4:Y:S01]  /*3200*/  @P0 SYNCS.PHASECHK.TRANS64.TRYWAIT P2, [UR4], R0 ;  /* 0x00000000ff0005a7 */ /* 0x0005220008041104 */
[----:B------:R2:W-:Y:S01]  /*3210*/  UTCQMMA gdesc[UR24], gdesc[UR22], tmem[UR8], tmem[UR20], idesc[UR21], UP4 ;  /* 0x00ff1416180075ea */ /* 0x0005e2000a000308 */
[----:B------:R-:W-:Y:S01]  /*3220*/  UPLOP3.LUT UP4, UPT, UPT, UPT, UPT, 0x80, 0x8 ;  /* 0x000000000008789c */ /* 0x000fe20003f8f070 */
[----:B------:R2:W-:Y:S01]  /*3230*/  UTCBAR [UR7], URZ ;  /* 0x000000ff070073e9 */ /* 0x0005e200080000ff */
[----:B------:R-:W-:Y:S09]  /*3240*/  BRA.U UP0, `(.L_x_58) ;  /* 0xfffffffd008c7547 */ /* 0x000ff2000b83ffff */
.L_x_55:
[----:B------:R-:W-:Y:S01]  /*3250*/  UIADD3 UR18, UPT, UPT, UR18, 0x1, URZ ;  /* 0x0000000112127890 */ /* 0x000fe2000fffe0ff */
[C---:B------:R-:W-:Y:S01]  /*3260*/  ISETP.NE.AND P0, PT, R10.reuse, 0x2, PT ;  /* 0x000000020a00780c */ /* 0x040fe20003f05270 */
[----:B------:R-:W-:Y:S02]  /*3270*/  UIADD3 UR9, UPT, UPT, UR9, 0xb0, URZ ;  /* 0x000000b009097890 */ /* 0x000fe4000fffe0ff */
[----:B------:R-:W-:Y:S01]  /*3280*/  UISETP.NE.AND UP0, UPT, UR18, 0x2, UPT ;  /* 0x000000021200788c */ /* 0x000fe2000bf05270 */
[----:B-12---:R-:W-:Y:S02]  /*3290*/  SEL R0, RZ, 0x1, P0 ;  /* 0x00000001ff007807 */ /* 0x006fe40000000000 */
[----:B------:R-:W-:Y:S01]  /*32a0*/  SEL R10, R10, RZ, P0 ;  /* 0x000000ff0a0a7207 */ /* 0x000fe20000000000 */
[----:B------:R-:W-:Y:S01]  /*32b0*/  USEL UR4, URZ, 0x1, UP0 ;  /* 0x00000001ff047887 */ /* 0x000fe20008000000 */
[----:B------:R-:W-:Y:S01]  /*32c0*/  LOP3.LUT R9, R9, R0, RZ, 0x3c, !PT ;  /* 0x0000000009097212 */ /* 0x000fe200078e3cff */
[----:B------:R-:W-:Y:S01]  /*32d0*/  USEL UR18, UR18, URZ, UP0 ;  /* 0x000000ff12127287 */ /* 0x000fe20008000000 */
[----:B------:R1:W-:Y:S03]  /*32e0*/  UTCBAR [UR9], URZ ;  /* 0x000000ff090073e9 */ /* 0x0003e600080000ff */
[----:B------:R-:W-:Y:S01]  /*32f0*/  LOP3.LUT R11, R11, UR4, RZ, 0x3c, !PT ;  /* 0x000000040b0b7c12 */ /* 0x000fe2000f8e3cff */
[----:B------:R-:W-:Y:S07]  /*3300*/  @P1 BRA `(.L_x_59) ;  /* 0xfffffff800dc1947 */ /* 0x000fee000383ffff */
[----:B------:R-:W2:Y:S01]  /*3310*/  S2UR UR4, SR_CgaCtaId ;  /* 0x00000000000479c3 */ /* 0x000ea20000008800 */
[----:B------:R-:W-:Y:S01]  /*3320*/  ELECT P0, URZ, PT ;  /* 0x0000000000ff782f */ /* 0x000fe20003800000 */
[----:B------:R-:W-:Y:S01]  /*3330*/  IMAD.MOV.U32 R0, RZ, RZ, 0x1 ;  /* 0x00000001ff007424 */ /* 0x000fe200078e00ff */
[----:B------:R-:W-:Y:S01]  /*3340*/  UIADD3 UR6, UPT, UPT, UR6, 0xc0, URZ ;  /* 0x000000c006067890 */ /* 0x000fe2000fffe0ff */
[----:B------:R-:W-:Y:S01]  /*3350*/  SHF.L.U32 R3, R11, 0x1f, RZ ;  /* 0x0000001f0b037819 */ /* 0x000fe200000006ff */
[----:B------:R-:W-:-:S03]  /*3360*/  UMOV UR5, 0x40 ;  /* 0x0000004000057882 */ /* 0x000fc60000000000 */
[----:B------:R-:W-:Y:S01]  /*3370*/  UVIRTCOUNT.DEALLOC.SMPOOL 0x80 ;  /* 0x000000800000784c */ /* 0x000fe20000000000 */
[----:B--2---:R-:W-:Y:S02]  /*3380*/  ULEA UR4, UR4, UR5, 0x18 ;  /* 0x0000000504047291 */ /* 0x004fe4000f8ec0ff */
[----:B------:R-:W-:-:S07]  /*3390*/  ULEA UR5, UR18, UR6, 0x3 ;  /* 0x0000000612057291 */ /* 0x000fce000f8e18ff */
[----:B------:R2:W-:Y:S02]  /*33a0*/  @P0 STS.U8 [UR4+0x1c], R0 ;  /* 0x00001c00ff000988 */ /* 0x0005e40008000004 */
[----:B------:R-:W3:Y:S02]  /*33b0*/  SYNCS.PHASECHK.TRANS64.TRYWAIT P0, [UR5], R3 ;  /* 0x00000003ff0075a7 */ /* 0x000ee40008001105 */
[----:B--23--:R-:W-:Y:S05]  /*33c0*/  @!P0 BRA `(.L_x_60) ;  /* 0x0000007c00e88947 */ /* 0x00cfea0003800000 */
.L_x_146:
[----:B------:R-:W-:-:S04]  /*33d0*/  UIADD3 UR7, UPT, UPT, UR18, 0x1, URZ ;  /* 0x0000000112077890 */ /* 0x000fc8000fffe0ff */
[----:B------:R-:W-:-:S04]  /*33e0*/  UISETP.NE.AND UP0, UPT, UR7, 0x2, UPT ;  /* 0x000000020700788c */ /* 0x000fc8000bf05270 */
[----:B------:R-:W-:Y:S02]  /*33f0*/  USEL UR5, URZ, 0x1, UP0 ;  /* 0x00000001ff057887 */ /* 0x000fe40008000000 */
[----:B------:R-:W-:-:S04]  /*3400*/  USEL UR7, UR7, URZ, UP0 ;  /* 0x000000ff07077287 */ /* 0x000fc80008000000 */
[----:B------:R-:W-:Y:S01]  /*3410*/  ULEA UR7, UR7, UR6, 0x3 ;  /* 0x0000000607077291 */ /* 0x000fe2000f8e18ff */
[----:B--2---:R-:W-:-:S04]  /*3420*/  LOP3.LUT R3, R11, UR5, RZ, 0x3c, !PT ;  /* 0x000000050b037c12 */ /* 0x004fc8000f8e3cff */
[----:B------:R-:W-:-:S04]  /*3430*/  SHF.L.U32 R3, R3, 0x1f, RZ ;  /* 0x0000001f03037819 */ /* 0x000fc800000006ff */
[----:B------:R-:W2:Y:S02]  /*3440*/  SYNCS.PHASECHK.TRANS64.TRYWAIT P0, [UR7], R3 ;  /* 0x00000003ff0075a7 */ /* 0x000ea40008001107 */
[----:B--2---:R-:W-:Y:S05]  /*3450*/  @!P0 BRA `(.L_x_61) ;  /* 0x0000007c00dc8947 */ /* 0x004fea0003800000 */
.L_x_148:
[----:B------:R-:W-:Y:S01]  /*3460*/  NOP ;  /* 0x0000000000007918 */ /* 0x000fe20000000000 */
[----:B--2---:R-:W2:Y:S01]  /*3470*/  LDS R0, [UR4+0x14] ;  /* 0x00001404ff007984 */ /* 0x004ea20008000800 */
[----:B------:R-:W-:Y:S01]  /*3480*/  ULOP3.LUT UR6, UR19, 0xffff, URZ, 0xc0, !UPT ;  /* 0x0000ffff13067892 */ /* 0x000fe2000f8ec0ff */
[----:B------:R-:W-:Y:S01]  /*3490*/  UMOV UR8, 0xffff ;  /* 0x0000ffff00087882 */ /* 0x000fe20000000000 */
[----:B------:R-:W-:Y:S02]  /*34a0*/  UMOV UR5, 0x1 ;  /* 0x0000000100057882 */ /* 0x000fe40000000000 */
[----:B------:R-:W-:-:S04]  /*34b0*/  USHF.R.U32.HI UR6, URZ, 0x5, UR6 ;  /* 0x00000005ff067899 */ /* 0x000fc80008011606 */
[----:B------:R-:W-:Y:S02]  /*34c0*/  USHF.L.U32 UR8, UR8, UR6, URZ ;  /* 0x0000000608087299 */ /* 0x000fe400080006ff */
[----:B------:R-:W-:-:S04]  /*34d0*/  USHF.L.U32 UR5, UR5, UR6, URZ ;  /* 0x0000000605057299 */ /* 0x000fc800080006ff */
[----:B--2---:R-:W-:-:S04]  /*34e0*/  LOP3.LUT R0, R0, UR8, RZ, 0xc0, !PT ;  /* 0x0000000800007c12 */ /* 0x004fc8000f8ec0ff */
[----:B------:R-:W-:-:S13]  /*34f0*/  ISETP.NE.AND P0, PT, R0, UR8, PT ;  /* 0x0000000800007c0c */ /* 0x000fda000bf05270 */
[----:B------:R-:W-:Y:S05]  /*3500*/  @P0 BRA `(.L_x_62) ;  /* 0x0000000000580947 */ /* 0x000fea0003800000 */
[----:B------:R-:W2:Y:S02]  /*3510*/  LDS R0, [UR4+0x18] ;  /* 0x00001804ff007984 */ /* 0x000ea40008000800 */
[----:B--2---:R-:W-:-:S04]  /*3520*/  LOP3.LUT R0, R0, UR5, RZ, 0xc0, !PT ;  /* 0x0000000500007c12 */ /* 0x004fc8000f8ec0ff */
[----:B------:R-:W-:-:S13]  /*3530*/  ISETP.NE.AND P0, PT, R0, UR5, PT ;  /* 0x0000000500007c0c */ /* 0x000fda000bf05270 */
[----:B------:R-:W-:Y:S05]  /*3540*/  @P0 BRA `(.L_x_63) ;  /* 0x00000000003c0947 */ /* 0x000fea0003800000 */
[----:B------:R-:W2:Y:S01]  /*3550*/  S2R R2, SR_LANEID ;  /* 0x0000000000027919 */ /* 0x000ea20000000000 */
[----:B------:R-:W-:Y:S01]  /*3560*/  ULOP3.LUT UR8, URZ, UR8, URZ, 0x33, !UPT ;  /* 0x00000008ff087292 */ /* 0x000fe2000f8e33ff */
[----:B------:R-:W-:Y:S01]  /*3570*/  LOP3.LUT R4, RZ, UR5, RZ, 0x33, !PT ;  /* 0x00000005ff047c12 */ /* 0x000fe2000f8e33ff */
[----:B------:R-:W-:Y:S02]  /*3580*/  VOTEU.ANY UR7, UPT, PT ;  /* 0x0000000000077886 */ /* 0x000fe400038e0100 */
[----:B------:R-:W-:Y:S01]  /*3590*/  UFLO.U32 UR7, UR7 ;  /* 0x00000007000772bd */ /* 0x000fe200080e0000 */
[----:B------:R-:W3:Y:S01]  /*35a0*/  REDUX UR5, R4 ;  /* 0x00000000040573c4 */ /* 0x000ee20000000000 */
[----:B------:R-:W-:-:S06]  /*35b0*/  IMAD.U32 R0, RZ, RZ, UR8 ;  /* 0x00000008ff007e24 */ /* 0x000fcc000f8e00ff */
[----:B------:R1:W-:Y:S01]  /*35c0*/  UTCATOMSWS.AND URZ, UR8 ;  /* 0x0000000800ff79e3 */ /* 0x0003e20008000000 */
[----:B------:R-:W4:Y:S01]  /*35d0*/  REDUX UR6, R0 ;  /* 0x00000000000673c4 */ /* 0x000f220000000000 */
[----:B--2---:R-:W-:Y:S01]  /*35e0*/  ISETP.EQ.U32.AND P0, PT, R2, UR7, PT ;  /* 0x0000000702007c0c */ /* 0x004fe2000bf02070 */
[----:B---3--:R-:W-:Y:S01]  /*35f0*/  IMAD.U32 R2, RZ, RZ, UR5 ;  /* 0x00000005ff027e24 */ /* 0x008fe2000f8e00ff */
[----:B----4-:R-:W-:-:S11]  /*3600*/  MOV R3, UR6 ;  /* 0x0000000600037c02 */ /* 0x010fd60008000f00 */
[----:B------:R1:W-:Y:S04]  /*3610*/  @P0 ATOMS.AND RZ, [UR4+0x14], R3 ;  /* 0x00001403ffff098c */ /* 0x0003e8000a800004 */
[----:B------:R1:W-:Y:S01]  /*3620*/  @P0 ATOMS.AND RZ, [UR4+0x18], R2 ;  /* 0x00001802ffff098c */ /* 0x0003e2000a800004 */
[----:B------:R-:W-:Y:S05]  /*3630*/  BRA `(.L_x_64) ;  /* 0x0000000000147947 */ /* 0x000fea0003800000 */
.L_x_63:
[----:B------:R-:W-:Y:S02]  /*3640*/  MOV R2, 0x3660 ;  /* 0x0000366000027802 */ /* 0x000fe40000000f00 */
[----:B-1--45:R-:W-:Y:S05]  /*3650*/  CALL.REL.NOINC `($__internal_0_$__cuda_sm10x_tcgen05_guardrail_trap_col_being_dealloced_not_returned_by_alloc) ;  /* 0x0000008000c07944 */ /* 0x032fea0003c00000 */
[----:B------:R-:W-:Y:S05]  /*3660*/  BRA `(.L_x_64) ;  /* 0x0000000000087947 */ /* 0x000fea0003800000 */
.L_x_62:
[----:B------:R-:W-:Y:S02]  /*3670*/  MOV R2, 0x3690 ;  /* 0x0000369000027802 */ /* 0x000fe40000000f00 */
[----:B-1--45:R-:W-:Y:S05]  /*3680*/  CALL.REL.NOINC `($__internal_2_$__cuda_sm10x_tcgen05_guardrail_trap_unallocated_columns_being_dealloced) ;  /* 0x0000008000cc7944 */ /* 0x032fea0003c00000 */
.L_x_64:
[----:B------:R-:W-:Y:S01]  /*3690*/  NOP ;  /* 0x0000000000007918 */ /* 0x000fe20000000000 */
[----:B-1----:R-:W-:Y:S05]  /*36a0*/  EXIT ;  /* 0x000000000000794d */ /* 0x002fea0003800000 */
.L_x_48:
[----:B------:R-:W-:-:S09]  /*36b0*/  UISETP.NE.OR UP2, UPT, UR8, 0x3, !UP2 ;  /* 0x000000030800788c */ /* 0x000fd2000d745670 */
[----:B------:R-:W-:Y:S05]  /*36c0*/  BRA.U UP2, `(.L_x_65) ;  /* 0x0000001102147547 */ /* 0x000fea000b800000 */
[----:B------:R-:W1:Y:S01]  /*36d0*/  LDC R0, c[0x0][0xb30] ;  /* 0x0002cc00ff007b82 */ /* 0x000e620000000800 */
[----:B------:R-:W2:Y:S01]  /*36e0*/  LDCU.64 UR8, c[0x0][0x888] ;  /* 0x00011100ff0877ac */ /* 0x000ea20008000a00 */
[----:B------:R-:W-:Y:S02]  /*36f0*/  HFMA2 R29, -RZ, RZ, 0, 0 ;  /* 0x00000000ff1d7431 */ /* 0x000fe400000001ff */
[----:B------:R-:W-:Y:S01]  /*3700*/  IMAD.MOV.U32 R31, RZ, RZ, 0x1 ;  /* 0x00000001ff1f7424 */ /* 0x000fe200078e00ff */
[----:B------:R-:W-:Y:S01]  /*3710*/  MOV R23, 0x2000 ;  /* 0x0000200000177802 */ /* 0x000fe20000000f00 */
[----:B------:R-:W4:Y:S01]  /*3720*/  LDCU.64 UR4, c[0x0][0x890] ;  /* 0x00011200ff0477ac */ /* 0x000f220008000a00 */
[----:B------:R-:W-:Y:S01]  /*3730*/  IMAD.MOV.U32 R30, RZ, RZ, RZ ;  /* 0x000000ffff1e7224 */ /* 0x000fe200078e00ff */
[----:B------:R-:W3:Y:S01]  /*3740*/  LDC R19, c[0x0][0x370] ;  /* 0x0000dc00ff137b82 */ /* 0x000ee20000000800 */
[----:B------:R-:W-:Y:S01]  /*3750*/  UMOV UR7, 0x400 ;  /* 0x0000040000077882 */ /* 0x000fe20000000000 */
[----:B------:R-:W-:-:S02]  /*3760*/  UPLOP3.LUT UP1, UPT, UPT, UPT, UPT, 0x40, 0x4 ;  /* 0x000000000004789c */ /* 0x000fc40003f2e870 */
[----:B------:R-:W-:-:S04]  /*3770*/  ULEA UR7, UR37, UR7, 0x18 ;  /* 0x0000000725077291 */ /* 0x000fc8000f8ec0ff */
[----:B------:R-:W3:Y:S01]  /*3780*/  LDC R2, c[0x0][0xb0c] ;  /* 0x0002c300ff027b82 */ /* 0x000ee20000000800 */
[----:B------:R-:W-:Y:S02]  /*3790*/  UIADD3 UR13, UPT, UPT, UR7, 0x58, URZ ;  /* 0x00000058070d7890 */ /* 0x000fe4000fffe0ff */
[----:B--2---:R-:W-:Y:S02]  /*37a0*/  UISETP.NE.U32.AND UP2, UPT, UR8, URZ, UPT ;  /* 0x000000ff0800728c */ /* 0x004fe4000bf45070 */
[----:B------:R-:W-:Y:S02]  /*37b0*/  UIADD3 UR33, UPT, UPT, UR7, 0x40, URZ ;  /* 0x0000004007217890 */ /* 0x000fe4000fffe0ff */
[----:B----4-:R-:W-:Y:S01]  /*37c0*/  UISETP.NE.U32.AND UP3, UPT, UR4, URZ, UPT ;  /* 0x000000ff0400728c */ /* 0x010fe2000bf65070 */
[----:B------:R-:W2:Y:S01]  /*37d0*/  LDC R18, c[0x0][0xb20] ;  /* 0x0002c800ff127b82 */ /* 0x000ea20000000800 */
[----:B-1----:R-:W-:Y:S01]  /*37e0*/  ISETP.NE.AND P1, PT, R0, 0x1, PT ;  /* 0x000000010000780c */ /* 0x002fe20003f25270 */
[----:B------:R-:W-:-:S02]  /*37f0*/  UISETP.NE.AND.EX UP2, UPT, UR9, URZ, UPT, UP2 ;  /* 0x000000ff0900728c */ /* 0x000fc4000bf45320 */
[----:B------:R-:W-:Y:S02]  /*3800*/  UIADD3 UR25, UPT, UPT, UR7, 0x48, URZ ;  /* 0x0000004807197890 */ /* 0x000fe4000fffe0ff */
[----:B------:R-:W-:Y:S02]  /*3810*/  UIADD3 UR17, UPT, UPT, UR7, 0x50, URZ ;  /* 0x0000005007117890 */ /* 0x000fe4000fffe0ff */
[----:B------:R-:W1:Y:S01]  /*3820*/  LDC.64 R32, c[0x0][0x348] ;  /* 0x0000d200ff207b82 */ /* 0x000e620000000a00 */
[----:B------:R-:W-:Y:S02]  /*3830*/  UPRMT UR13, UR37, 0x654, UR13 ;  /* 0x00000654250d7896 */ /* 0x000fe4000800000d */
[----:B------:R-:W-:-:S05]  /*3840*/  UISETP.NE.AND.EX UP3, UPT, UR5, URZ, UPT, UP3 ;  /* 0x000000ff0500728c */ /* 0x000fca000bf65330 */
[----:B------:R-:W4:Y:S08]  /*3850*/  LDC.64 R16, c[0x0][0xb10] ;  /* 0x0002c400ff107b82 */ /* 0x000f300000000a00 */
[----:B------:R-:W1:Y:S08]  /*3860*/  LDC.64 R6, c[0x0][0xb18] ;  /* 0x0002c600ff067b82 */ /* 0x000e700000000a00 */
[----:B------:R-:W1:Y:S08]  /*3870*/  LDC.64 R4, c[0x0][0xb28] ;  /* 0x0002ca00ff047b82 */ /* 0x000e700000000a00 */
[----:B--23--:R-:W1:Y:S02]  /*3880*/  LDC R22, c[0x0][0x374] ;  /* 0x0000dd00ff167b82 */ /* 0x00ce640000000800 */
.L_x_76:
[C---:B------:R-:W-:Y:S02]  /*3890*/  LEA R0, R30.reuse, UR7, 0x3 ;  /* 0x000000071e007c11 */ /* 0x040fe4000f8e18ff */
[----:B------:R-:W-:Y:S02]  /*38a0*/  SHF.L.U32 R3, R29, 0x1f, RZ ;  /* 0x0000001f1d037819 */ /* 0x000fe400000006ff */
[----:B------:R-:W-:Y:S02]  /*38b0*/  LEA R24, R30, UR7, 0x4 ;  /* 0x000000071e187c11 */ /* 0x000fe4000f8e20ff */
[----:B--2---:R-:W2:Y:S02]  /*38c0*/  SYNCS.PHASECHK.TRANS64.TRYWAIT P0, [R0+URZ+0x90], R3 ;  /* 0x00009003000075a7 */ /* 0x004ea400080011ff */
[----:B--2---:R-:W-:Y:S05]  /*38d0*/  @!P0 BRA `(.L_x_66) ;  /* 0x0000007800d48947 */ /* 0x004fea0003800000 */
.L_x_149:
[----:B------:R-:W-:Y:S01]  /*38e0*/  ISETP.GE.AND P0, PT, R72, 0x1, PT ;  /* 0x000000014800780c */ /* 0x000fe20003f06270 */
[----:B------:R-:W3:Y:S01]  /*38f0*/  LDS.128 R24, [R24+0x100] ;  /* 0x0001000018187984 */ /* 0x000ee20000000c00 */
[----:B--2---:R-:W-:Y:S01]  /*3900*/  VIADD R0, R0, 0xa0 ;  /* 0x000000a000007836 */ /* 0x004fe20000000000 */
[----:B------:R-:W-:Y:S01]  /*3910*/  @!PT LDS RZ, [RZ] ;  /* 0x00000000fffff984 */ /* 0x000fe20000000800 */
[----:B------:R-:W-:Y:S01]  /*3920*/  @!PT LDS RZ, [RZ] ;  /* 0x00000000fffff984 */ /* 0x000fe20000000800 */
[----:B------:R-:W-:Y:S01]  /*3930*/  @!PT LDS RZ, [RZ] ;  /* 0x00000000fffff984 */ /* 0x000fe20000000800 */
[----:B------:R-:W-:Y:S01]  /*3940*/  @!PT LDS RZ, [RZ] ;  /* 0x00000000fffff984 */ /* 0x000fe20000000800 */
[----:B------:R2:W-:Y:S06]  /*3950*/  MEMBAR.ALL.CTA ;  /* 0x0000000000007992 */ /* 0x0005ec0000008000 */
[----:B--2---:R-:W2:Y:S01]  /*3960*/  FENCE.VIEW.ASYNC.S ;  /* 0x00000000000073c6 */ /* 0x004ea20000000000 */
[----:B------:R-:W-:Y:S04]  /*3970*/  PRMT R0, RZ, 0x654, R0 ;  /* 0x00000654ff007816 */ /* 0x000fe80000000000 */
[----:B--2---:R2:W-:Y:S01]  /*3980*/  SYNCS.ARRIVE.TRANS64.RED.A1T0 RZ, [R0+URZ], RZ ;  /* 0x000000ff00ff79a7 */ /* 0x0045e200081004ff */
[----:B---3--:R-:W-:Y:S11]  /*3990*/  LOP3.LUT P3, RZ, R26, 0x1, RZ, 0xc0, !PT ;  /* 0x000000011aff7812 */ /* 0x008ff6000786c0ff */
[----:B------:R-:W-:Y:S02]  /*39a0*/  @!UPT UIADD3 URZ, UPT, UPT, URZ, URZ, URZ ;  /* 0x000000fffffff290 */ /* 0x000fe4000fffe0ff */
[----:B------:R-:W-:Y:S02]  /*39b0*/  @P3 MOV R13, R24 ;  /* 0x00000018000d3202 */ /* 0x000fe40000000f00 */
[----:B------:R-:W-:Y:S01]  /*39c0*/  @P3 LOP3.LUT R8, R25, 0xffff, RZ, 0xc0, !PT ;  /* 0x0000ffff19083812 */ /* 0x000fe200078ec0ff */
[----:B--2---:R-:W-:Y:S06]  /*39d0*/  @!P0 BRA `(.L_x_67) ;  /* 0x0000000000a48947 */ /* 0x004fec0003800000 */
[----:B-1----:R-:W-:Y:S01]  /*39e0*/  IMAD.HI.U32 R35, R22, R7, RZ ;  /* 0x0000000716237227 */ /* 0x002fe200078e00ff */
[----:B------:R-:W-:Y:S02]  /*39f0*/  ISETP.NE.AND P0, PT, R6, 0x1, PT ;  /* 0x000000010600780c */ /* 0x000fe40003f05270 */
[----:B------:R-:W-:Y:S01]  /*3a00*/  ISETP.NE.AND P2, PT, R72, 0x1, PT ;  /* 0x000000014800780c */ /* 0x000fe20003f45270 */
[----:B----4-:R-:W-:Y:S01]  /*3a10*/  IMAD.HI.U32 R34, R19, R16, RZ ;  /* 0x0000001013227227 */ /* 0x010fe200078e00ff */
[----:B------:R-:W-:Y:S02]  /*3a20*/  SHF.R.U32.HI R35, RZ, R18, R35 ;  /* 0x00000012ff237219 */ /* 0x000fe40000011623 */
[----:B------:R-:W-:Y:S01]  /*3a30*/  ISETP.NE.AND P4, PT, R2, 0x1, PT ;  /* 0x000000010200780c */ /* 0x000fe20003f85270 */
[----:B------:R-:W-:Y:S01]  /*3a40*/  IMAD.HI.U32 R36, R13, R16, RZ ;  /* 0x000000100d247227 */ /* 0x000fe200078e00ff */
[----:B------:R-:W-:Y:S02]  /*3a50*/  SHF.R.U32.HI R34, RZ, R17, R34 ;  /* 0x00000011ff227219 */ /* 0x000fe40000011622 */
[----:B------:R-:W-:Y:S01]  /*3a60*/  SEL R3, R22, R35, !P0 ;  /* 0x0000002316037207 */ /* 0x000fe20004000000 */
[C---:B------:R-:W-:Y:S01]  /*3a70*/  IMAD.HI.U32 R35, R8.reuse, R7, RZ ;  /* 0x0000000708237227 */ /* 0x040fe200078e00ff */
[----:B------:R-:W-:Y:S02]  /*3a80*/  SEL R11, R19, R34, !P4 ;  /* 0x00000022130b7207 */ /* 0x000fe40006000000 */
[----:B------:R-:W-:Y:S01]  /*3a90*/  SHF.R.U32.HI R36, RZ, R17, R36 ;  /* 0x00000011ff247219 */ /* 0x000fe20000011624 */
[----:B------:R-:W-:Y:S01]  /*3aa0*/  IMAD.HI.U32 R38, R3, R4, RZ ;  /* 0x0000000403267227 */ /* 0x000fe200078e00ff */
[----:B------:R-:W-:Y:S03]  /*3ab0*/  SHF.R.U32.HI R35, RZ, R18, R35 ;  /* 0x00000012ff237219 */ /* 0x000fe60000011623 */
[----:B------:R-:W-:Y:S01]  /*3ac0*/  IMAD.HI.U32 R34, R11, R4, RZ ;  /* 0x000000040b227227 */ /* 0x000fe200078e00ff */
[----:B------:R-:W-:Y:S02]  /*3ad0*/  @P2 SHF.R.U32.HI R3, RZ, R5, R38 ;  /* 0x00000005ff032219 */ /* 0x000fe40000011626 */
[----:B------:R-:W-:Y:S02]  /*3ae0*/  SEL R9, R8, R35, !P0 ;  /* 0x0000002308097207 */ /* 0x000fe40004000000 */
[----:B------:R-:W-:Y:S01]  /*3af0*/  @P2 SHF.R.U32.HI R11, RZ, R5, R34 ;  /* 0x00000005ff0b2219 */ /* 0x000fe20000011622 */
[C---:B------:R-:W-:Y:S01]  /*3b00*/  IMAD R10, R72.reuse, R3, RZ ;  /* 0x00000003480a7224 */ /* 0x040fe200078e02ff */
[----:B------:R-:W-:Y:S01]  /*3b10*/  SEL R3, R13, R36, !P4 ;  /* 0x000000240d037207 */ /* 0x000fe20006000000 */
[C---:B------:R-:W-:Y:S03]  /*3b20*/  IMAD.HI.U32 R14, R9.reuse, R4, RZ ;  /* 0x00000004090e7227 */ /* 0x040fe600078e00ff */
[----:B------:R-:W-:Y:S01]  /*3b30*/  ISETP.GE.AND P0, PT, R9, R10, PT ;  /* 0x0000000a0900720c */ /* 0x000fe20003f06270 */
[C---:B------:R-:W-:Y:S01]  /*3b40*/  IMAD R12, R72.reuse, R11, RZ ;  /* 0x0000000b480c7224 */ /* 0x040fe200078e02ff */
[-C--:B------:R-:W-:Y:S04]  /*3b50*/  SHF.R.U32.HI R14, RZ, R5.reuse, R14 ;  /* 0x00000005ff0e7219 */ /* 0x080fe8000001160e */
[----:B------:R-:W-:Y:S02]  /*3b60*/  ISETP.GE.OR P0, PT, R3, R12, P0 ;  /* 0x0000000c0300720c */ /* 0x000fe40000706670 */
[----:B------:R-:W-:Y:S05]  /*3b70*/  SEL R15, R9, R14, !P2 ;  /* 0x0000000e090f7207 */ /* 0x000fea0005000000 */
[----:B------:R-:W-:Y:S04]  /*3b80*/  IMAD.MOV R14, RZ, RZ, -R15 ;  /* 0x000000ffff0e7224 */ /* 0x000fe800078e0a0f */
[----:B------:R-:W-:Y:S02]  /*3b90*/  IMAD R14, R72, R14, R9 ;  /* 0x0000000e480e7224 */ /* 0x000fe400078e0209 */
[C---:B------:R-:W-:Y:S05]  /*3ba0*/  @!P0 IMAD.HI.U32 R10, R3.reuse, R4, RZ ;  /* 0x00000004030a8227 */ /* 0x040fea00078e00ff */
[----:B------:R-:W-:Y:S04]  /*3bb0*/  @!P0 SHF.R.U32.HI R10, RZ, R5, R10 ;  /* 0x00000005ff0a8219 */ /* 0x000fe8000001160a */
[----:B------:R-:W-:Y:S01]  /*3bc0*/  @!P0 SEL R0, R3, R10, !P2 ;  /* 0x0000000a03008207 */ /* 0x000fe20005000000 */
[----:B------:R-:W-:Y:S03]  /*3bd0*/  IMAD.MOV R10, RZ, RZ, -R3 ;  /* 0x000000ffff0a7224 */ /* 0x000fe600078e0a03 */
[----:B------:R-:W-:Y:S01]  /*3be0*/  @!P0 IADD3 R15, PT, PT, R15, -R0, RZ ;  /* 0x800000000f0f8210 */ /* 0x000fe20007ffe0ff */
[----:B------:R-:W-:Y:S01]  /*3bf0*/  @!P0 IMAD R0, R11, R14, R0 ;  /* 0x0000000e0b008224 */ /* 0x000fe200078e0200 */
[----:B------:R-:W-:Y:S01]  /*3c00*/  IADD3 R11, PT, PT, -R9, RZ, RZ ;  /* 0x000000ff090b7210 */ /* 0x000fe20007ffe1ff */
[----:B------:R-:W-:Y:S02]  /*3c10*/  IMAD R13, R2, R10, R13 ;  /* 0x0000000a020d7224 */ /* 0x000fe400078e020d */
[----:B------:R-:W-:Y:S02]  /*3c20*/  @!P0 IMAD R9, R15, R72, R3 ;  /* 0x000000480f098224 */ /* 0x000fe400078e0203 */
[----:B------:R-:W-:Y:S02]  /*3c30*/  @!P0 IMAD.MOV.U32 R3, RZ, RZ, R0 ;  /* 0x000000ffff038224 */ /* 0x000fe400078e0000 */
[----:B------:R-:W-:Y:S02]  /*3c40*/  IMAD R8, R6, R11, R8 ;  /* 0x0000000b06087224 */ /* 0x000fe400078e0208 */
[----:B------:R-:W-:Y:S02]  /*3c50*/  IMAD R13, R3, R2, R13 ;  /* 0x00000002030d7224 */ /* 0x000fe400078e020d */
[----:B------:R-:W-:Y:S02]  /*3c60*/  IMAD R8, R9, R6, R8 ;  /* 0x0000000609087224 */ /* 0x000fe400078e0208 */
.L_x_67:
[----:B------:R-:W-:Y:S05]  /*3c70*/  BRA.U UP1, `(.L_x_68) ;  /* 0x0000000101107547 */ /* 0x000fea000b800000 */
[----:B------:R-:W-:Y:S04]  /*3c80*/  MOV R0, UR6 ;  /* 0x0000000600007c02 */ /* 0x000fe80008000f00 */
[----:B------:R-:W-:Y:S04]  /*3c90*/  SHF.L.U32 R3, R0, 0x1f, RZ ;  /* 0x0000001f00037819 */ /* 0x000fe800000006ff */
[----:B------:R-:W2:Y:S02]  /*3ca0*/  SYNCS.PHASECHK.TRANS64.TRYWAIT P0, [UR7+0x88], R3 ;  /* 0x00008803ff0075a7 */ /* 0x000ea40008001107 */
[----:B--2---:R-:W-:Y:S05]  /*3cb0*/  @!P0 BRA `(.L_x_69) ;  /* 0x0000007400f08947 */ /* 0x004fea0003800000 */
.L_x_68:
[----:B------:R-:W-:Y:S02]  /*3cc0*/  R2UR UR35, R21 ;  /* 0x00000000152372ca */ /* 0x000fe400000e0000 */
[----:B------:R-:W-:Y:S02]  /*3cd0*/  R2UR UR34, R20 ;  /* 0x00000000142272ca */ /* 0x000fe400000e0000 */
[----:B------:R-:W-:Y:S02]  /*3ce0*/  ISETP.NE.U32.AND P2, PT, RZ, UR4, PT ;  /* 0x00000004ff007c0c */ /* 0x000fe4000bf45070 */
[----:B------:R-:W-:Y:S02]  /*3cf0*/  SHF.L.U32 R12, R31, 0x1f, RZ ;  /* 0x0000001f1f0c7819 */ /* 0x000fe400000006ff */
[----:B------:R-:W-:Y:S05]  /*3d00*/  ISETP.NE.AND.EX P2, PT, RZ, UR5, PT, P2 ;  /* 0x00000005ff007c0c */ /* 0x000fea000bf45320 */
[----:B------:R-:W-:Y:S02]  /*3d10*/  USHF.L.U32 UR35, UR35, 0x7, URZ ;  /* 0x0000000723237899 */ /* 0x000fe400080006ff */
[----:B------:R-:W-:Y:S01]  /*3d20*/  USHF.L.U32 UR34, UR34, 0x8, URZ ;  /* 0x0000000822227899 */ /* 0x000fe200080006ff */
[----:B------:R-:W-:Y:S11]  /*3d30*/  BRA.U !UP3, `(.L_x_70) ;  /* 0x000000010b347547 */ /* 0x000ff6000b800000 */
[----:B------:R-:W-:Y:S01]  /*3d40*/  UPLOP3.LUT UP0, UPT, UPT, UPT, UP2, 0x80, 0x8 ;  /* 0x000000000008789c */ /* 0x000fe20003f0f020 */
[----:B--2---:R-:W-:Y:S02]  /*3d50*/  HFMA2 R0, -RZ, RZ, 0, 5.9604644775390625e-08 ;  /* 0x00000001ff007431 */ /* 0x004fe400000001ff */
[----:B------:R-:W-:Y:S03]  /*3d60*/  IMAD.MOV.U32 R171, RZ, RZ, 0x1 ;  /* 0x00000001ffab7424 */ /* 0x000fe600078e00ff */
[----:B------:R-:W-:Y:S05]  /*3d70*/  PLOP3.LUT P0, PT, PT, PT, UP0, 0x80, 0x8 ;  /* 0x000000000008781c */ /* 0x000fea0003f0f008 */
[----:B------:R-:W2:Y:S01]  /*3d80*/  @UP0 LDCU.64 UR10, c[0x0][0x888] ;  /* 0x00011100ff0a07ac */ /* 0x000ea20008000a00 */
[----:B------:R-:W-:Y:S07]  /*3d90*/  @UP0 UIMAD UR8, UR36, UR4, URZ ;  /* 0x00000004240802a4 */ /* 0x000fee000f8e02ff */
[----:B------:R-:W-:Y:S01]  /*3da0*/  @!P0 PRMT R171, R0, 0x7610, R171 ;  /* 0x0000761000ab8816 */ /* 0x000fe200000000ab */
[----:B--2---:R-:W-:Y:S03]  /*3db0*/  @UP0 UIMAD.WIDE UR10, UR8, 0x4, UR10 ;  /* 0x00000004080a08a5 */ /* 0x004fe6000f8e020a */
[----:B------:R-:W2:Y:S03]  /*3dc0*/  @!UP0 LDCU UR8, c[0x0][0x880] ;  /* 0x00011000ff0887ac */ /* 0x000ea60008000800 */
[----:B------:R-:W-:Y:S01]  /*3dd0*/  IMAD.U32 R10, RZ, RZ, UR10 ;  /* 0x0000000aff0a7e24 */ /* 0x000fe2000f8e00ff */
[----:B------:R-:W-:Y:S05]  /*3de0*/  MOV R11, UR11 ;  /* 0x0000000b000b7c02 */ /* 0x000fea0008000f00 */
[----:B-----5:R3:W5:Y:S02]  /*3df0*/  @P0 LDG.E R81, desc[UR46][R10.64] ;  /* 0x0000002e0a510981 */ /* 0x020764000c1e1900 */
[----:B--23--:R-:W-:Y:S07]  /*3e00*/  @!P0 IMAD.U32 R81, RZ, RZ, UR8 ;  /* 0x00000008ff518e24 */ /* 0x00cfee000f8e00ff */
.L_x_70:
[----:B-----5:R-:W-:Y:S01]  /*3e10*/  @!P2 FSETP.EQ.AND P0, PT, R81, RZ, PT ;  /* 0x000000ff5100a20b */ /* 0x020fe20003f02000 */
[----:B------:R-:W-:Y:S01]  /*3e20*/  @!UPT UIADD3 URZ, UPT, UPT, URZ, URZ, URZ ;  /* 0x000000fffffff290 */ /* 0x000fe2000fffe0ff */
[----:B------:R-:W-:Y:S11]  /*3e30*/  @!P2 BRA `(.L_x_71) ;  /* 0x000000000014a947 */ /* 0x000ff60003800000 */
[----:B------:R-:W-:Y:S02]  /*3e40*/  LOP3.LUT P2, RZ, R171, 0xff, RZ, 0xc0, !PT ;  /* 0x000000ffabff7812 */ /* 0x000fe4000784c0ff */
[----:B------:R-:W-:Y:S04]  /*3e50*/  PLOP3.LUT P0, PT, PT, PT, UP0, 0x80, 0x8 ;  /* 0x000000000008781c */ /* 0x000fe80003f0f008 */
[----:B------:R-:W-:Y:S07]  /*3e60*/  PLOP3.LUT P0, PT, P0, PT, PT, 0x8, 0x80 ;  /* 0x000000000080781c */ /* 0x000fee000070e170 */
[----:B------:R-:W-:Y:S11]  /*3e70*/  @P2 FSETP.EQ.AND P0, PT, R81, RZ, PT ;  /* 0x000000ff5100220b */ /* 0x000ff60003f02000 */
[----:B------:R-:W-:Y:S02]  /*3e80*/  @!UPT UIADD3 URZ, UPT, UPT, URZ, URZ, URZ ;  /* 0x000000fffffff290 */ /* 0x000fe4000fffe0ff */
.L_x_71:
[----:B------:R-:W3:Y:S01]  /*3e90*/  SYNCS.PHASECHK.TRANS64.TRYWAIT P2, [UR7+0x60], R12 ;  /* 0x0000600cff0075a7 */ /* 0x000ee20008041107 */
[----:B------:R-:W-:Y:S04]  /*3ea0*/  ELECT P4, URZ, PT ;  /* 0x0000000000ff782f */ /* 0x000fe80003880000 */
[----:B------:R-:W-:Y:S11]  /*3eb0*/  PLOP3.LUT P4, PT, P0, P4, PT, 0xf2, 0x2f ;  /* 0x00000000002f781c */ /* 0x000ff60000789e72 */
[----:B------:R-:W-:Y:S02]  /*3ec0*/  @!UPT UIADD3 URZ, UPT, UPT, URZ, URZ, URZ ;  /* 0x000000fffffff290 */ /* 0x000fe4000fffe0ff */
[----:B-1----:R-:W-:Y:S05]  /*3ed0*/  @!P4 IADD3 R9, P0, PT, R32, 0x580, RZ ;  /* 0x000005802009c810 */ /* 0x002fea0007f1e0ff */
[----:B--2---:R-:W-:Y:S01]  /*3ee0*/  @!P4 IMAD.X R0, RZ, RZ, R33, P0 ;  /* 0x000000ffff00c224 */ /* 0x004fe200000e0621 */
[----:B---3--:R-:W-:Y:S07]  /*3ef0*/  @!P2 BRA `(.L_x_72) ;  /* 0x000000740078a947 */ /* 0x008fee0003800000 */
.L_x_152:
[----:B------:R-:W-:Y:S01]  /*3f00*/  @!P4 R2UR UR8, R0 ;  /* 0x000000000008c2ca */ /* 0x000fe200000e0000 */
[----:B------:R-:W-:Y:S01]  /*3f10*/  VOTEU.ALL UP1, P4 ;  /* 0x0000000000ff7886 */ /* 0x000fe20002020000 */
[----:B------:R-:W-:Y:S01]  /*3f20*/  @!P4 R2UR UR9, R9 ;  /* 0x000000000909c2ca */ /* 0x000fe200000e0000 */
[----:B------:R-:W-:Y:S01]  /*3f30*/  @!P4 IMAD.MOV.U32 R0, RZ, RZ, 0x2000 ;  /* 0x00002000ff00c424 */ /* 0x000fe200078e00ff */
[----:B------:R-:W-:Y:S01]  /*3f40*/  UMOV UR10, 0x0 ;  /* 0x00000000000a7882 */ /* 0x000fe20000000000 */
[----:B------:R-:W-:Y:S01]  /*3f50*/  UMOV UR11, 0x10000000 ;  /* 0x10000000000b7882 */ /* 0x000fe20000000000 */
[----:B------:R-:W-:Y:S01]  /*3f60*/  @!UP1 UIADD3 UR32, UPT, UPT, UR7, 0x200, URZ ;  /* 0x0000020007209890 */ /* 0x000fe2000fffe0ff */
[----:B------:R-:W-:Y:S01]  /*3f70*/  @!P4 IADD3 R9, P0, PT, R32, 0x580, RZ ;  /* 0x000005802009c810 */ /* 0x000fe20007f1e0ff */
[----:B------:R-:W-:Y:S05]  /*3f80*/  VOTEU.ALL UP1, P4 ;  /* 0x0000000000ff7886 */ /* 0x000fea0002020000 */
[----:B------:R-:W-:Y:S01]  /*3f90*/  IMAD.U32 R11, RZ, RZ, UR8 ;  /* 0x00000008ff0b7e24 */ /* 0x000fe2000f8e00ff */
[----:B------:R-:W-:Y:S01]  /*3fa0*/  UPRMT UR8, UR37, 0x654, UR33 ;  /* 0x0000065425087896 */ /* 0x000fe20008000021 */
[----:B------:R-:W-:Y:S03]  /*3fb0*/  IMAD.U32 R10, RZ, RZ, UR9 ;  /* 0x00000009ff0a7e24 */ /* 0x000fe6000f8e00ff */
[----:B------:R-:W-:Y:S02]  /*3fc0*/  @!P4 R2UR UR15, R11 ;  /* 0x000000000b0fc2ca */ /* 0x000fe400000e0000 */
[----:B------:R-:W-:Y:S11]  /*3fd0*/  @!P4 R2UR UR14, R10 ;  /* 0x000000000a0ec2ca */ /* 0x000ff600000e0000 */
[----:B------:R-:W-:Y:S02]  /*3fe0*/  @!UPT UIADD3 URZ, UPT, UPT, URZ, URZ, URZ ;  /* 0x000000fffffff290 */ /* 0x000fe4000fffe0ff */
[----:B------:R2:W-:Y:S01]  /*3ff0*/  @!UP1 UTMALDG.3D [UR32], [UR14], desc[UR10] ;  /* 0x00000a200e0095b4 */ /* 0x0005e20008011000 */
[----:B------:R3:W-:Y:S01]  /*4000*/  @!P4 SYNCS.ARRIVE.TRANS64.RED.A0TR RZ, [UR7+0x40], R0 ;  /* 0x00004000ffffc9a7 */ /* 0x0007e20008300407 */
[----:B------:R-:W-:Y:S01]  /*4010*/  SYNCS.ARRIVE.TRANS64.RED.A1T0 RZ, [UR8], RZ ;  /* 0x000000ffffff79a7 */ /* 0x000fe20008100408 */
[----:B---3--:R-:W-:Y:S01]  /*4020*/  @!P4 IMAD.X R0, RZ, RZ, R33, P0 ;  /* 0x000000ffff00c224 */ /* 0x008fe200000e0621 */
[----:B------:R-:W3:Y:S02]  /*4030*/  SYNCS.PHASECHK.TRANS64.TRYWAIT P2, [UR7+0x68], R12 ;  /* 0x0000680cff0075a7 */ /* 0x000ee40008041107 */
[----:B--23--:R-:W-:Y:S05]  /*4040*/  @!P2 BRA `(.L_x_73) ;  /* 0x00000074003ca947 */ /* 0x00cfea0003800000 */
.L_x_154:
        /* <DEDUP_REMOVED lines=8> */
[----:B------:R-:W-:Y:S01]  /*40d0*/  @!UP1 UIADD3 UR24, UPT, UPT, UR7, 0x2200, URZ ;  /* 0x0000220007189890 */ /* 0x000fe2000fffe0ff */
[----:B------:R-:W-:Y:S01]  /*40e0*/  VOTEU.ALL UP1, P4 ;  /* 0x0000000000ff7886 */ /* 0x000fe20002020000 */
[----:B------:R-:W-:Y:S01]  /*40f0*/  UMOV UR27, UR35 ;  /* 0x00000023001b7c82 */ /* 0x000fe20008000000 */
[----:B------:R-:W-:Y:S02]  /*4100*/  UMOV UR28, UR36 ;  /* 0x00000024001c7c82 */ /* 0x000fe40008000000 */
[----:B------:R-:W-:Y:S01]  /*4110*/  IMAD.U32 R11, RZ, RZ, UR8 ;  /* 0x00000008ff0b7e24 */ /* 0x000fe2000f8e00ff */
[----:B------:R-:W-:Y:S01]  /*4120*/  UPRMT UR8, UR37, 0x654, UR25 ;  /* 0x0000065425087896 */ /* 0x000fe20008000019 */
[----:B------:R-:W-:Y:S02]  /*4130*/  IMAD.U32 R10, RZ, RZ, UR9 ;  /* 0x00000009ff0a7e24 */ /* 0x000fe4000f8e00ff */
[----:B------:R-:W-:Y:S01]  /*4140*/  @!P4 IMAD.X R20, RZ, RZ, R33, P0 ;  /* 0x000000ffff14c224 */ /* 0x000fe200000e0621 */
[----:B------:R-:W-:Y:S02]  /*4150*/  @!P4 R2UR UR15, R11 ;  /* 0x000000000b0fc2ca */ /* 0x000fe400000e0000 */
[----:B------:R-:W-:Y:S11]  /*4160*/  @!P4 R2UR UR14, R10 ;  /* 0x000000000a0ec2ca */ /* 0x000ff600000e0000 */
[----:B------:R-:W-:Y:S02]  /*4170*/  @!UPT UIADD3 URZ, UPT, UPT, URZ, URZ, URZ ;  /* 0x000000fffffff290 */ /* 0x000fe4000fffe0ff */
[----:B------:R2:W-:Y:S01]  /*4180*/  @!UP1 UTMALDG.3D [UR24], [UR14], desc[UR10] ;  /* 0x00000a180e0095b4 */ /* 0x0005e20008011000 */
[----:B------:R2:W-:Y:S01]  /*4190*/  @!P4 SYNCS.ARRIVE.TRANS64.RED.A0TR RZ, [UR7+0x48], R0 ;  /* 0x00004800ffffc9a7 */ /* 0x0005e20008300407 */
[----:B------:R-:W-:Y:S01]  /*41a0*/  SYNCS.ARRIVE.TRANS64.RED.A1T0 RZ, [UR8], RZ ;  /* 0x000000ffffff79a7 */ /* 0x000fe20008100408 */
[----:B------:R-:W3:Y:S02]  /*41b0*/  SYNCS.PHASECHK.TRANS64.TRYWAIT P2, [UR7+0x70], R12 ;  /* 0x0000700cff0075a7 */ /* 0x000ee40008041107 */
[----:B--23--:R-:W-:Y:S05]  /*41c0*/  @!P2 BRA `(.L_x_74) ;  /* 0x0000007000f4a947 */ /* 0x00cfea0003800000 */
.L_x_156:
[----:B------:R-:W2:Y:S01]  /*41d0*/  LDC.64 R14, c[0x0][0xb10] ;  /* 0x0002c400ff0e7b82 */ /* 0x000ea20000000a00 */
[----:B------:R-:W-:Y:S01]  /*41e0*/  @!P4 R2UR UR8, R20 ;  /* 0x000000001408c2ca */ /* 0x000fe200000e0000 */
[----:B------:R-:W-:Y:S01]  /*41f0*/  VOTEU.ALL UP1, P4 ;  /* 0x0000000000ff7886 */ /* 0x000fe20002020000 */
[----:B------:R-:W-:Y:S01]  /*4200*/  @!P4 R2UR UR9, R21 ;  /* 0x000000001509c2ca */ /* 0x000fe200000e0000 */
[----:B------:R-:W-:Y:S01]  /*4210*/  UMOV UR10, 0x0 ;  /* 0x00000000000a7882 */ /* 0x000fe20000000000 */
[----:B------:R-:W-:Y:S03]  /*4220*/  UMOV UR11, 0x10000000 ;  /* 0x10000000000b7882 */ /* 0x000fe60000000000 */
[----:B------:R-:W3:Y:S01]  /*4230*/  LDC.64 R10, c[0x0][0xb18] ;  /* 0x0002c600ff0a7b82 */ /* 0x000ee20000000a00 */
[----:B------:R-:W-:Y:S01]  /*4240*/  @!UP1 UIADD3 UR18, UPT, UPT, UR34, 0x80, URZ ;  /* 0x0000008022129890 */ /* 0x000fe2000fffe0ff */
[----:B------:R-:W-:Y:S01]  /*4250*/  @P3 SHF.R.U32.HI R28, RZ, 0x10, R25 ;  /* 0x00000010ff1c3819 */ /* 0x000fe20000011619 */
[----:B------:R-:W-:Y:S01]  /*4260*/  @!UP1 UIADD3 UR16, UPT, UPT, UR7, 0x4200, URZ ;  /* 0x0000420007109890 */ /* 0x000fe2000fffe0ff */
[----:B------:R-:W-:Y:S01]  /*4270*/  VIADD R30, R30, 0x1 ;  /* 0x000000011e1e7836 */ /* 0x000fe20000000000 */
[----:B------:R-:W-:Y:S03]  /*4280*/  VOTEU.ALL UP1, P4 ;  /* 0x0000000000ff7886 */ /* 0x000fe60002020000 */
[----:B------:R-:W5:Y:S01]  /*4290*/  @!P1 LDC R0, c[0x0][0xb20] ;  /* 0x0002c800ff009b82 */ /* 0x000f620000000800 */
[----:B------:R-:W-:Y:S01]  /*42a0*/  UMOV UR19, UR35 ;  /* 0x0000002300137c82 */ /* 0x000fe20008000000 */
[----:B------:R-:W-:Y:S01]  /*42b0*/  IMAD.U32 R21, RZ, RZ, UR8 ;  /* 0x00000008ff157e24 */ /* 0x000fe2000f8e00ff */
[----:B------:R-:W-:Y:S05]  /*42c0*/  UMOV UR20, UR36 ;  /* 0x0000002400147c82 */ /* 0x000fea0008000000 */
[----:B-1----:R-:W1:Y:S01]  /*42d0*/  @!P1 LDC R3, c[0x0][0xb0c] ;  /* 0x0002c300ff039b82 */ /* 0x002e620000000800 */
[----:B------:R-:W-:Y:S01]  /*42e0*/  IMAD.U32 R20, RZ, RZ, UR9 ;  /* 0x00000009ff147e24 */ /* 0x000fe2000f8e00ff */
[----:B------:R-:W-:Y:S01]  /*42f0*/  UPRMT UR8, UR37, 0x654, UR17 ;  /* 0x0000065425087896 */ /* 0x000fe20008000011 */
[----:B------:R-:W-:Y:S03]  /*4300*/  @!P4 R2UR UR15, R21 ;  /* 0x00000000150fc2ca */ /* 0x000fe600000e0000 */
[----:B------:R-:W-:Y:S01]  /*4310*/  @!P4 R2UR UR14, R20 ;  /* 0x00000000140ec2ca */ /* 0x000fe200000e0000 */
[----:B------:R-:W-:Y:S11]  /*4320*/  @!P4 IMAD.MOV.U32 R20, RZ, RZ, 0x2000 ;  /* 0x00002000ff14c424 */ /* 0x000ff600078e00ff */
[----:B------:R-:W-:Y:S01]  /*4330*/  @!UPT UIADD3 URZ, UPT, UPT, URZ, URZ, URZ ;  /* 0x000000fffffff290 */ /* 0x000fe2000fffe0ff */
[----:B------:R1:W-:Y:S01]  /*4340*/  @!UP1 UTMALDG.3D [UR16], [UR14], desc[UR10] ;  /* 0x00000a100e0095b4 */ /* 0x0003e20008011000 */
[----:B------:R1:W-:Y:S02]  /*4350*/  @!P4 SYNCS.ARRIVE.TRANS64.RED.A0TR RZ, [UR7+0x50], R20 ;  /* 0x00005014ffffc9a7 */ /* 0x0003e40008300407 */
[----:B-1----:R-:W-:Y:S01]  /*4360*/  @!P1 ISETP.NE.AND P2, PT, R3, 0x1, PT ;  /* 0x000000010300980c */ /* 0x002fe20003f45270 */
[C---:B--2---:R-:W-:Y:S01]  /*4370*/  @!P1 IMAD.HI.U32 R14, R13.reuse, R14, RZ ;  /* 0x0000000e0d0e9227 */ /* 0x044fe200078e00ff */
[----:B---3--:R-:W-:Y:S03]  /*4380*/  @!P1 ISETP.NE.AND P0, PT, R10, 0x1, PT ;  /* 0x000000010a00980c */ /* 0x008fe60003f05270 */
[C---:B------:R-:W-:Y:S01]  /*4390*/  @!P1 IMAD.HI.U32 R11, R8.reuse, R11, RZ ;  /* 0x0000000b080b9227 */ /* 0x040fe200078e00ff */
[----:B------:R-:W-:Y:S04]  /*43a0*/  @!P1 SHF.R.U32.HI R14, RZ, R15, R14 ;  /* 0x0000000fff0e9219 */ /* 0x000fe8000001160e */
[----:B-----5:R-:W-:Y:S01]  /*43b0*/  @!P1 SHF.R.U32.HI R9, RZ, R0, R11 ;  /* 0x00000000ff099219 */ /* 0x020fe2000001160b */
[----:B------:R-:W-:Y:S01]  /*43c0*/  SYNCS.ARRIVE.TRANS64.RED.A1T0 RZ, [UR8], RZ ;  /* 0x000000ffffff79a7 */ /* 0x000fe20008100408 */
[----:B------:R-:W-:Y:S02]  /*43d0*/  @!P1 SEL R14, R13, R14, !P2 ;  /* 0x0000000e0d0e9207 */ /* 0x000fe40005000000 */
[----:B------:R-:W-:Y:S01]  /*43e0*/  @!P1 SEL R9, R8, R9, !P0 ;  /* 0x0000000908099207 */ /* 0x000fe20004000000 */
[----:B------:R-:W1:Y:S04]  /*43f0*/  SYNCS.PHASECHK.TRANS64.TRYWAIT P5, [UR7+0x78], R12 ;  /* 0x0000780cff0075a7 */ /* 0x000e6800080a1107 */
[----:B------:R-:W-:Y:S02]  /*4400*/  @!P1 IMAD.IADD R0, R9, 0x1, -R14 ;  /* 0x0000000109009824 */ /* 0x000fe400078e0a0e */
[----:B------:R-:W-:Y:S02]  /*4410*/  @!P1 IMAD.IADD R9, R14, 0x1, -R9 ;  /* 0x000000010e099824 */ /* 0x000fe400078e0a09 */
[----:B------:R-:W-:Y:S02]  /*4420*/  @!P1 IMAD R13, R0, R3, R13 ;  /* 0x00000003000d9224 */ /* 0x000fe400078e020d */
[----:B------:R-:W-:Y:S01]  /*4430*/  @!P1 IMAD R8, R9, R10, R8 ;  /* 0x0000000a09089224 */ /* 0x000fe200078e0208 */
[----:B-1----:R-:W-:Y:S06]  /*4440*/  @!P5 BRA `(.L_x_75) ;  /* 0x00000070006cd947 */ /* 0x002fec0003800000 */
.L_x_158:
[----:B-1----:R-:W-:Y:S01]  /*4450*/  @!P4 IADD3 R3, P0, PT, R32, 0x580, RZ ;  /* 0x000005802003c810 */ /* 0x002fe20007f1e0ff */
[----:B------:R-:W-:Y:S01]  /*4460*/  VOTEU.ALL UP1, P4 ;  /* 0x0000000000ff7886 */ /* 0x000fe20002020000 */
[----:B------:R-:W-:Y:S01]  /*4470*/  UMOV UR18, 0x0 ;  /* 0x0000000000127882 */ /* 0x000fe20000000000 */
[----:B------:R-:W-:Y:S01]  /*4480*/  UMOV UR19, 0x10000000 ;  /* 0x1000000000137882 */ /* 0x000fe20000000000 */
[----:B------:R-:W-:Y:S01]  /*4490*/  @!P4 R2UR UR9, R3 ;  /* 0x000000000309c2ca */ /* 0x000fe200000e0000 */
[----:B------:R-:W-:Y:S01]  /*44a0*/  @!P4 IMAD.X R0, RZ, RZ, R33, P0 ;  /* 0x000000ffff00c224 */ /* 0x000fe200000e0621 */
[----:B------:R-:W-:Y:S01]  /*44b0*/  @!UP1 UIADD3 UR10, UPT, UPT, UR34, 0xc0, URZ ;  /* 0x000000c0220a9890 */ /* 0x000fe2000fffe0ff */
[----:B------:R-:W-:Y:S01]  /*44c0*/  ISETP.NE.AND P0, PT, R30, 0x2, PT ;  /* 0x000000021e00780c */ /* 0x000fe20003f05270 */
[----:B------:R-:W-:Y:S01]  /*44d0*/  UMOV UR11, UR35 ;  /* 0x00000023000b7c82 */ /* 0x000fe20008000000 */
[----:B------:R-:W-:Y:S01]  /*44e0*/  UMOV UR12, UR36 ;  /* 0x00000024000c7c82 */ /* 0x000fe20008000000 */
[----:B------:R-:W-:Y:S01]  /*44f0*/  @!P4 R2UR UR8, R0 ;  /* 0x000000000008c2ca */ /* 0x000fe200000e0000 */
[----:B------:R-:W-:Y:S01]  /*4500*/  IMAD.IADD R20, R8, 0x1, R147 ;  /* 0x0000000108147824 */ /* 0x000fe200078e0293 */
[----:B------:R-:W-:Y:S01]  /*4510*/  @P3 R2UR UR36, R28 ;  /* 0x000000001c2432ca */ /* 0x000fe200000e0000 */
[----:B------:R-:W-:Y:S01]  /*4520*/  IMAD.IADD R21, R13, 0x1, R170 ;  /* 0x000000010d157824 */ /* 0x000fe200078e02aa */
[----:B------:R-:W-:Y:S02]  /*4530*/  SEL R0, RZ, 0x1, P0 ;  /* 0x00000001ff007807 */ /* 0x000fe40000000000 */
[----:B------:R-:W-:Y:S01]  /*4540*/  LOP3.LUT R31, R31, 0x1, RZ, 0x3c, !PT ;  /* 0x000000011f1f7812 */ /* 0x000fe200078e3cff */
[----:B------:R-:W-:Y:S01]  /*4550*/  IMAD.U32 R10, RZ, RZ, UR9 ;  /* 0x00000009ff0a7e24 */ /* 0x000fe2000f8e00ff */
[----:B------:R-:W-:Y:S01]  /*4560*/  @!UP1 UIADD3 UR9, UPT, UPT, UR7, 0x58, URZ ;  /* 0x0000005807099890 */ /* 0x000fe2000fffe0ff */
[----:B------:R-:W-:Y:S02]  /*4570*/  LOP3.LUT R29, R29, R0, RZ, 0x3c, !PT ;  /* 0x000000001d1d7212 */ /* 0x000fe400078e3cff */
[----:B------:R-:W-:Y:S02]  /*4580*/  SEL R30, R30, RZ, P0 ;  /* 0x000000ff1e1e7207 */ /* 0x000fe40000000000 */
[----:B------:R-:W-:Y:S01]  /*4590*/  IMAD.U32 R11, RZ, RZ, UR8 ;  /* 0x00000008ff0b7e24 */ /* 0x000fe2000f8e00ff */
[----:B------:R-:W-:Y:S01]  /*45a0*/  @!P4 R2UR UR14, R10 ;  /* 0x000000000a0ec2ca */ /* 0x000fe200000e0000 */
[----:B------:R-:W-:Y:S01]  /*45b0*/  @!UP1 UIADD3 UR8, UPT, UPT, UR7, 0x6200, URZ ;  /* 0x0000620007089890 */ /* 0x000fe2000fffe0ff */
[----:B------:R-:W-:Y:S02]  /*45c0*/  VOTEU.ALL UP1, P4 ;  /* 0x0000000000ff7886 */ /* 0x000fe40002020000 */
[----:B------:R-:W-:Y:S11]  /*45d0*/  @!P4 R2UR UR15, R11 ;  /* 0x000000000b0fc2ca */ /* 0x000ff600000e0000 */
[----:B------:R-:W-:Y:S02]  /*45e0*/  @!UPT UIADD3 URZ, UPT, UPT, URZ, URZ, URZ ;  /* 0x000000fffffff290 */ /* 0x000fe4000fffe0ff */
[----:B------:R2:W-:Y:S01]  /*45f0*/  @!UP1 UTMALDG.3D [UR8], [UR14], desc[UR18] ;  /* 0x000012080e0095b4 */ /* 0x0005e20008011000 */
[----:B------:R2:W-:Y:S01]  /*4600*/  @!P4 SYNCS.ARRIVE.TRANS64.RED.A0TR RZ, [UR7+0x58], R23 ;  /* 0x00005817ffffc9a7 */ /* 0x0005e20008300407 */
[----:B------:R-:W-:Y:S01]  /*4610*/  UPLOP3.LUT UP1, UPT, UPT, UPT, UPT, 0x80, 0x8 ;  /* 0x000000000008789c */ /* 0x000fe20003f2f070 */
[----:B------:R-:W-:Y:S01]  /*4620*/  SYNCS.ARRIVE.TRANS64.RED.A1T0 RZ, [UR13], RZ ;  /* 0x000000ffffff79a7 */ /* 0x000fe2000810040d */
[----:B------:R-:W-:Y:S09]  /*4630*/  @P3 BRA `(.L_x_76) ;  /* 0xfffffff000943947 */ /* 0x000ff2000383ffff */
[----:B------:R-:W-:-:S04]  /*4640*/  SHF.L.U32 R3, R31, 0x1f, RZ ;  /* 0x0000001f1f037819 */ /* 0x000fc800000006ff */
[----:B------:R-:W1:Y:S02]  /*4650*/  SYNCS.PHASECHK.TRANS64.TRYWAIT P0, [UR7+0x60], R3 ;  /* 0x00006003ff0075a7 */ /* 0x000e640008001107 */
[----:B-1----:R-:W-:Y:S05]  /*4660*/  @!P0 BRA `(.L_x_77) ;  /* 0x0000006c00fc8947 */ /* 0x002fea0003800000 */
.L_x_160:
[----:B------:R-:W3:Y:S02]  /*4670*/  SYNCS.PHASECHK.TRANS64.TRYWAIT P0, [UR7+0x68], R3 ;  /* 0x00006803ff0075a7 */ /* 0x000ee40008001107 */
[----:B---3--:R-:W-:Y:S05]  /*4680*/  @!P0 BRA `(.L_x_78) ;  /* 0x00000070000c8947 */ /* 0x008fea0003800000 */
.L_x_162:
[----:B------:R-:W3:Y:S02]  /*4690*/  SYNCS.PHASECHK.TRANS64.TRYWAIT P0, [UR7+0x70], R3 ;  /* 0x00007003ff0075a7 */ /* 0x000ee40008001107 */
[----:B---3--:R-:W-:Y:S05]  /*46a0*/  @!P0 BRA `(.L_x_79) ;  /* 0x00000070001c8947 */ /* 0x008fea0003800000 */
.L_x_164:
[----:B-1----:R-:W-:-:S07]  /*46b0*/  MOV R0, UR7 ;  /* 0x0000000700007c02 */ /* 0x002fce0008000f00 */
.L_x_80:
[----:B-1----:R-:W-:-:S04]  /*46c0*/  SHF.L.U32 R3, R31, 0x1f, RZ ;  /* 0x0000001f1f037819 */ /* 0x002fc800000006ff */
[----:B------:R1:W3:Y:S03]  /*46d0*/  SYNCS.PHASECHK.TRANS64.TRYWAIT P0, [R0+URZ+0x78], R3 ;  /* 0x00007803000075a7 */ /* 0x0002e600080011ff */
[----:B---3--:R-:W-:Y:S05]  /*46e0*/  @!P0 NANOSLEEP.SYNCS 0x989680 ;  /* 0x009896800000895d */ /* 0x008fea0003900000 */
[----:B------:R-:W3:Y:S02]  /*46f0*/  @!P0 SYNCS.PHASECHK.TRANS64 P0, [R0+URZ+0x78], R3 ;  /* 0x00007803000085a7 */ /* 0x000ee400080010ff */
[----:B--23--:R-:W-:Y:S05]  /*4700*/  @P0 EXIT ;  /* 0x000000000000094d */ /* 0x00cfea0003800000 */
[----:B------:R-:W-:Y:S05]  /*4710*/  BRA `(.L_x_80) ;  /* 0xfffffffc00e87947 */ /* 0x000fea000383ffff */
.L_x_65:
[----:B------:R-:W-:-:S06]  /*4720*/  UISETP.GE.AND UP1, UPT, UR8, 0x4, UPT ;  /* 0x000000040800788c */ /* 0x000fcc000bf26270 */
[----:B------:R-:W-:-:S13]  /*4730*/  PLOP3.LUT P0, PT, PT, PT, UP1, 0x80, 0x8 ;  /* 0x000000000008781c */ /* 0x000fda0003f0f018 */
[----:B------:R-:W-:Y:S05]  /*4740*/  @!P0 EXIT ;  /* 0x000000000000894d */ /* 0x000fea0003800000 */
[----:B------:R-:W-:Y:S01]  /*4750*/  BAR.SYNC.DEFER_BLOCKING 0x6, 0xa0 ;  /* 0x0182800000007b1d */ /* 0x000fe20000010000 */
[C---:B------:R-:W-:Y:S01]  /*4760*/  IMAD.SHL.U32 R3, R185.reuse, 0x40, RZ ;  /* 0x00000040b9037824 */ /* 0x040fe200078e00ff */
[C---:B------:R-:W-:Y:S01]  /*4770*/  LOP3.LUT R189, R185.reuse, 0x60, RZ, 0xc0, !PT ;  /* 0x00000060b9bd7812 */ /* 0x040fe200078ec0ff */
[C---:B------:R-:W-:Y:S01]  /*4780*/  IMAD.SHL.U32 R172, R185.reuse, 0x8, RZ ;  /* 0x00000008b9ac7824 */ /* 0x040fe200078e00ff */
[C---:B------:R-:W-:Y:S01]  /*4790*/  LOP3.LUT R187, R185.reuse, 0x2, RZ, 0xc0, !PT ;  /* 0x00000002b9bb7812 */ /* 0x040fe200078ec0ff */
[----:B------:R-:W-:Y:S01]  /*47a0*/  IMAD.U32 R79, R185, 0x10000, RZ ;  /* 0x00010000b94f7824 */ /* 0x000fe200078e00ff */
[----:B------:R-:W-:Y:S02]  /*47b0*/  UMOV UR49, 0x400 ;  /* 0x0000040000317882 */ /* 0x000fe40000000000 */
[----:B------:R-:W1:Y:S01]  /*47c0*/  LDC R177, c[0x0][0x370] ;  /* 0x0000dc00ffb17b82 */ /* 0x000e620000000800 */
[----:B------:R-:W-:Y:S01]  /*47d0*/  ULEA UR49, UR37, UR49, 0x18 ;  /* 0x0000003125317291 */ /* 0x000fe2000f8ec0ff */
[----:B------:R-:W-:Y:S01]  /*47e0*/  LOP3.LUT R5, R3, 0x180, RZ, 0xc0, !PT ;  /* 0x0000018003057812 */ /* 0x000fe200078ec0ff */
[----:B------:R-:W-:Y:S01]  /*47f0*/  HFMA2 R191, -RZ, RZ, 0, 0 ;  /* 0x00000000ffbf7431 */ /* 0x000fe200000001ff */
[----:B------:R-:W-:Y:S01]  /*4800*/  LOP3.LUT R79, R79, 0x600000, RZ, 0xc0, !PT ;  /* 0x006000004f4f7812 */ /* 0x000fe200078ec0ff */
[----:B------:R-:W-:Y:S01]  /*4810*/  UIADD3 UR4, UPT, UPT, UR49, 0x8200, URZ ;  /* 0x0000820031047890 */ /* 0x000fe2000fffe0ff */
[----:B------:R-:W-:Y:S01]  /*4820*/  LOP3.LUT R172, R5, 0x30, R172, 0xf8, !PT ;  /* 0x0000003005ac7812 */ /* 0x000fe200078ef8ac */
[----:B------:R-:W-:Y:S01]  /*4830*/  IMAD.MOV.U32 R76, RZ, RZ, RZ ;  /* 0x000000ffff4c7224 */ /* 0x000fe200078e00ff */
[----:B------:R-:W2:Y:S01]  /*4840*/  LDC R74, c[0x0][0xb0c] ;  /* 0x0002c300ff4a7b82 */ /* 0x000ea20000000800 */
[----:B------:R-:W-:-:S02]  /*4850*/  LOP3.LUT R185, R185, 0x4, RZ, 0xc0, !PT ;  /* 0x00000004b9b97812 */ /* 0x000fc400078ec0ff */
[----:B------:R-:W-:Y:S02]  /*4860*/  CS2R R182, SRZ ;  /* 0x0000000000b67805 */ /* 0x000fe4000001ff00 */
[----:B------:R-:W-:Y:S02]  /*4870*/  LOP3.LUT R172, R172, 0x1e40, R3, 0xf8, !PT ;  /* 0x00001e40acac7812 */ /* 0x000fe400078ef803 */
[----:B------:R-:W-:Y:S02]  /*4880*/  CS2R R180, SRZ ;  /* 0x0000000000b47805 */ /* 0x000fe4000001ff00 */
[----:B------:R-:W-:Y:S01]  /*4890*/  IADD3 R184, PT, PT, -R185, 0x2, RZ ;  /* 0x00000002b9b87810 */ /* 0x000fe20007ffe1ff */
[----:B------:R-:W-:Y:S01]  /*48a0*/  IMAD.MOV R176, RZ, RZ, -R187 ;  /* 0x000000ffffb07224 */ /* 0x000fe200078e0abb */
[----:B------:R-:W-:Y:S01]  /*48b0*/  MOV R188, UR4 ;  /* 0x0000000400bc7c02 */ /* 0x000fe20008000f00 */
[----:B------:R-:W4:Y:S01]  /*48c0*/  LDC R174, c[0x0][0xb20] ;  /* 0x0002c800ffae7b82 */ /* 0x000f220000000800 */
[----:B------:R-:W3:Y:S01]  /*48d0*/  LDS R0, [UR49+0x120] ;  /* 0x00012031ff007984 */ /* 0x000ee20008000800 */
[----:B------:R-:W-:Y:S01]  /*48e0*/  VIADD R186, R172, UR49 ;  /* 0x00000031acba7c36 */ /* 0x000fe20008000000 */
[----:B------:R-:W1:Y:S01]  /*48f0*/  LDCU.64 UR52, c[0x0][0x348] ;  /* 0x00006900ff3477ac */ /* 0x000e620008000a00 */
[----:B------:R-:W-:-:S02]  /*4900*/  IMAD.MOV R175, RZ, RZ, -R185 ;  /* 0x000000ffffaf7224 */ /* 0x000fc400078e0ab9 */
[----:B------:R-:W-:Y:S01]  /*4910*/  VIADD R186, R186, 0x200 ;  /* 0x00000200baba7836 */ /* 0x000fe20000000000 */
[----:B------:R-:W1:Y:S01]  /*4920*/  LDCU.64 UR38, c[0x0][0x888] ;  /* 0x00011100ff2677ac */ /* 0x000e620008000a00 */
[----:B------:R-:W1:Y:S01]  /*4930*/  LDC R73, c[0x0][0xb30] ;  /* 0x0002cc00ff497b82 */ /* 0x000e620000000800 */
[----:B------:R-:W1:Y:S01]  /*4940*/  LDCU.64 UR44, c[0x0][0x890] ;  /* 0x00011200ff2c77ac */ /* 0x000e620008000a00 */
[----:B------:R-:W-:-:S06]  /*4950*/  UIADD3 UR48, UPT, UPT, UR49, 0x200, URZ ;  /* 0x0000020031307890 */ /* 0x000fcc000fffe0ff */
[----:B------:R-:W1:Y:S08]  /*4960*/  LDC.64 R168, c[0x0][0xb10] ;  /* 0x0002c400ffa87b82 */ /* 0x000e700000000a00 */
[----:B------:R-:W1:Y:S08]  /*4970*/  LDC.64 R70, c[0x0][0xb18] ;  /* 0x0002c600ff467b82 */ /* 0x000e700000000a00 */
[----:B------:R-:W1:Y:S08]  /*4980*/  LDC.64 R68, c[0x0][0xb28] ;  /* 0x0002ca00ff447b82 */ /* 0x000e700000000a00 */
[----:B------:R-:W1:Y:S01]  /*4990*/  LDC.64 R166, c[0x0][0x8b0] ;  /* 0x00022c00ffa67b82 */ /* 0x000e620000000a00 */
[----:B---3--:R-:W-:-:S07]  /*49a0*/  IMAD.IADD R79, R0, 0x1, R79 ;  /* 0x00000001004f7824 */ /* 0x008fce00078e024f */
[----:B------:R-:W3:Y:S08]  /*49b0*/  LDC.64 R164, c[0x0][0x8a8] ;  /* 0x00022a00ffa47b82 */ /* 0x000ef00000000a00 */
[----:B--2-4-:R-:W1:Y:S02]  /*49c0*/  LDC R178, c[0x0][0x374] ;  /* 0x0000dd00ffb27b82 */ /* 0x014e640000000800 */
.L_x_125:
[C---:B------:R-:W-:Y:S02]  /*49d0*/  LEA R0, R191.reuse, UR49, 0x3 ;  /* 0x00000031bf007c11 */ /* 0x040fe4000f8e18ff */
[----:B------:R-:W-:Y:S02]  /*49e0*/  SHF.L.U32 R3, R182, 0x1f, RZ ;  /* 0x0000001fb6037819 */ /* 0x000fe400000006ff */
[----:B------:R-:W-:Y:S02]  /*49f0*/  LEA R16, R191, UR49, 0x4 ;  /* 0x00000031bf107c11 */ /* 0x000fe4000f8e20ff */
[----:B------:R-:W2:Y:S02]  /*4a00*/  SYNCS.PHASECHK.TRANS64.TRYWAIT P0, [R0+URZ+0x90], R3 ;  /* 0x00009003000075a7 */ /* 0x000ea400080011ff */
[----:B-12---:R-:W-:Y:S05]  /*4a10*/  @!P0 BRA `(.L_x_81) ;  /* 0x0000006c00588947 */ /* 0x006fea0003800000 */
.L_x_165:
[----:B------:R-:W4:Y:S01]  /*4a20*/  LDC.64 R12, c[0x0][0xb10] ;  /* 0x0002c400ff0c7b82 */ /* 0x000f220000000a00 */
[----:B------:R-:W3:Y:S01]  /*4a30*/  LDS.128 R16, [R16+0x100] ;  /* 0x0001000010107984 */ /* 0x000ee20000000c00 */
[----:B-1----:R-:W-:Y:S01]  /*4a40*/  ISETP.NE.AND P1, PT, R73, 0x1, PT ;  /* 0x000000014900780c */ /* 0x002fe20003f25270 */
[----:B--2---:R-:W-:Y:S01]  /*4a50*/  VIADD R0, R0, 0xa0 ;  /* 0x000000a000007836 */ /* 0x004fe20000000000 */
[----:B------:R-:W-:Y:S04]  /*4a60*/  ISETP.GE.AND P0, PT, R72, 0x1, PT ;  /* 0x000000014800780c */ /* 0x000fe80003f06270 */
[----:B------:R-:W1:Y:S01]  /*4a70*/  LDC.64 R10, c[0x0][0xb18] ;  /* 0x0002c600ff0a7b82 */ /* 0x000e620000000a00 */
[----:B------:R-:W-:Y:S01]  /*4a80*/  PRMT R0, RZ, 0x654, R0 ;  /* 0x00000654ff007816 */ /* 0x000fe20000000000 */
[----:B------:R-:W-:Y:S01]  /*4a90*/  @!PT LDS RZ, [RZ] ;  /* 0x00000000fffff984 */ /* 0x000fe20000000800 */
[----:B------:R-:W-:Y:S01]  /*4aa0*/  @!PT LDS RZ, [RZ] ;  /* 0x00000000fffff984 */ /* 0x000fe20000000800 */
[----:B------:R-:W-:Y:S01]  /*4ab0*/  @!PT LDS RZ, [RZ] ;  /* 0x00000000fffff984 */ /* 0x000fe20000000800 */
[----:B------:R-:W-:Y:S01]  /*4ac0*/  @!PT LDS RZ, [RZ] ;  /* 0x00000000fffff984 */ /* 0x000fe20000000800 */
[----:B------:R2:W-:Y:S06]  /*4ad0*/  MEMBAR.ALL.CTA ;  /* 0x0000000000007992 */ /* 0x0005ec0000008000 */
[----:B--2---:R-:W2:Y:S01]  /*4ae0*/  FENCE.VIEW.ASYNC.S ;  /* 0x00000000000073c6 */ /* 0x004ea20000000000 */
[----:B------:R-:W1:Y:S08]  /*4af0*/  @!P1 LDC R14, c[0x0][0xb20] ;  /* 0x0002c800ff0e9b82 */ /* 0x000e700000000800 */
[----:B------:R-:W1:Y:S01]  /*4b00*/  @!P1 LDC R9, c[0x0][0xb0c] ;  /* 0x0002c300ff099b82 */ /* 0x000e620000000800 */
[----:B--2---:R2:W-:Y:S01]  /*4b10*/  SYNCS.ARRIVE.TRANS64.RED.A1T0 RZ, [R0+URZ], RZ ;  /* 0x000000ff00ff79a7 */ /* 0x0045e200081004ff */
[----:B---3--:R-:W-:Y:S04]  /*4b20*/  LOP3.LUT P4, RZ, R18, 0x1, RZ, 0xc0, !PT ;  /* 0x0000000112ff7812 */ /* 0x008fe8000788c0ff */
[----:B------:R-:W-:Y:S09]  /*4b30*/  P2R R190, PR, RZ, 0x10 ;  /* 0x00000010ffbe7803 */ /* 0x000ff20000000000 */
[----:B------:R-:W-:Y:S02]  /*4b40*/  @P4 MOV R77, R16 ;  /* 0x00000010004d4202 */ /* 0x000fe40000000f00 */
[----:B------:R-:W-:Y:S01]  /*4b50*/  @P4 LOP3.LUT R75, R17, 0xffff, RZ, 0xc0, !PT ;  /* 0x0000ffff114b4812 */ /* 0x000fe200078ec0ff */
[----:B--2-4-:R-:W-:Y:S06]  /*4b60*/  @!P0 BRA `(.L_x_82) ;  /* 0x0000000000a48947 */ /* 0x014fec0003800000 */
[----:B------:R-:W-:Y:S01]  /*4b70*/  IMAD.HI.U32 R23, R178, R71, RZ ;  /* 0x00000047b2177227 */ /* 0x000fe200078e00ff */
[----:B------:R-:W-:Y:S02]  /*4b80*/  ISETP.NE.AND P0, PT, R70, 0x1, PT ;  /* 0x000000014600780c */ /* 0x000fe40003f05270 */
[----:B------:R-:W-:Y:S01]  /*4b90*/  ISETP.NE.AND P2, PT, R72, 0x1, PT ;  /* 0x000000014800780c */ /* 0x000fe20003f45270 */
[----:B------:R-:W-:Y:S01]  /*4ba0*/  IMAD.HI.U32 R22, R177, R168, RZ ;  /* 0x000000a8b1167227 */ /* 0x000fe200078e00ff */
[----:B------:R-:W-:Y:S02]  /*4bb0*/  SHF.R.U32.HI R23, RZ, R174, R23 ;  /* 0x000000aeff177219 */ /* 0x000fe40000011617 */
[----:B------:R-:W-:Y:S01]  /*4bc0*/  ISETP.NE.AND P3, PT, R74, 0x1, PT ;  /* 0x000000014a00780c */ /* 0x000fe20003f65270 */
[----:B------:R-:W-:Y:S01]  /*4bd0*/  IMAD.HI.U32 R26, R77, R168, RZ ;  /* 0x000000a84d1a7227 */ /* 0x000fe200078e00ff */
[----:B------:R-:W-:Y:S02]  /*4be0*/  SHF.R.U32.HI R22, RZ, R169, R22 ;  /* 0x000000a9ff167219 */ /* 0x000fe40000011616 */
[----:B------:R-:W-:Y:S01]  /*4bf0*/  SEL R3, R178, R23, !P0 ;  /* 0x00000017b2037207 */ /* 0x000fe20004000000 */
[----:B------:R-:W-:Y:S01]  /*4c00*/  IMAD.HI.U32 R23, R75, R71, RZ ;  /* 0x000000474b177227 */ /* 0x000fe200078e00ff */
[----:B------:R-:W-:Y:S02]  /*4c10*/  SEL R7, R177, R22, !P3 ;  /* 0x00000016b1077207 */ /* 0x000fe40005800000 */
[----:B------:R-:W-:Y:S01]  /*4c20*/  SHF.R.U32.HI R26, RZ, R169, R26 ;  /* 0x000000a9ff1a7219 */ /* 0x000fe2000001161a */
[-C--:B------:R-:W-:Y:S04]  /*4c30*/  IMAD.HI.U32 R22, R3, R68.reuse, RZ ;  /* 0x0000004403167227 */ /* 0x080fe800078e00ff */
[----:B------:R-:W-:Y:S01]  /*4c40*/  IMAD.HI.U32 R24, R7, R68, RZ ;  /* 0x0000004407187227 */ /* 0x000fe200078e00ff */
[-C--:B------:R-:W-:Y:S02]  /*4c50*/  @P2 SHF.R.U32.HI R3, RZ, R69.reuse, R22 ;  /* 0x00000045ff032219 */ /* 0x080fe40000011616 */
[----:B------:R-:W-:Y:S02]  /*4c60*/  SHF.R.U32.HI R22, RZ, R174, R23 ;  /* 0x000000aeff167219 */ /* 0x000fe40000011617 */
[----:B------:R-:W-:Y:S01]  /*4c70*/  @P2 SHF.R.U32.HI R7, RZ, R69, R24 ;  /* 0x00000045ff072219 */ /* 0x000fe20000011618 */
[C---:B------:R-:W-:Y:S01]  /*4c80*/  IMAD R2, R72.reuse, R3, RZ ;  /* 0x0000000348027224 */ /* 0x040fe200078e02ff */
[----:B------:R-:W-:Y:S02]  /*4c90*/  SEL R5, R75, R22, !P0 ;  /* 0x000000164b057207 */ /* 0x000fe40004000000 */
[----:B------:R-:W-:Y:S01]  /*4ca0*/  SEL R3, R77, R26, !P3 ;  /* 0x0000001a4d037207 */ /* 0x000fe20005800000 */
[----:B------:R-:W-:Y:S01]  /*4cb0*/  IMAD R4, R72, R7, RZ ;  /* 0x0000000748047224 */ /* 0x000fe200078e02ff */
[C---:B------:R-:W-:Y:S01]  /*4cc0*/  ISETP.GE.AND P0, PT, R5.reuse, R2, PT ;  /* 0x000000020500720c */ /* 0x040fe20003f06270 */
[----:B------:R-:W-:Y:S03]  /*4cd0*/  IMAD.HI.U32 R6, R5, R68, RZ ;  /* 0x0000004405067227 */ /* 0x000fe600078e00ff */
[----:B------:R-:W-:Y:S01]  /*4ce0*/  ISETP.GE.OR P0, PT, R3, R4, P0 ;  /* 0x000000040300720c */ /* 0x000fe20000706670 */
[----:B------:R-:W-:Y:S01]  /*4cf0*/  IMAD.MOV R4, RZ, RZ, -R3 ;  /* 0x000000ffff047224 */ /* 0x000fe200078e0a03 */
[-C--:B------:R-:W-:Y:S03]  /*4d00*/  SHF.R.U32.HI R6, RZ, R69.reuse, R6 ;  /* 0x00000045ff067219 */ /* 0x080fe60000011606 */
[----:B------:R-:W-:Y:S01]  /*4d10*/  IMAD R77, R74, R4, R77 ;  /* 0x000000044a4d7224 */ /* 0x000fe200078e024d */
[----:B------:R-:W-:Y:S05]  /*4d20*/  SEL R15, R5, R6, !P2 ;  /* 0x00000006050f7207 */ /* 0x000fea0005000000 */
[----:B------:R-:W-:Y:S02]  /*4d30*/  IMAD.MOV R6, RZ, RZ, -R15 ;  /* 0x000000ffff067224 */ /* 0x000fe400078e0a0f */
[C---:B------:R-:W-:Y:S04]  /*4d40*/  @!P0 IMAD.HI.U32 R2, R3.reuse, R68, RZ ;  /* 0x0000004403028227 */ /* 0x040fe800078e00ff */
[----:B------:R-:W-:Y:S01]  /*4d50*/  IMAD R6, R72, R6, R5 ;  /* 0x0000000648067224 */ /* 0x000fe200078e0205 */
[----:B------:R-:W-:Y:S04]  /*4d60*/  @!P0 SHF.R.U32.HI R2, RZ, R69, R2 ;  /* 0x00000045ff028219 */ /* 0x000fe80000011602 */
[----:B------:R-:W-:Y:S02]  /*4d70*/  @!P0 SEL R0, R3, R2, !P2 ;  /* 0x0000000203008207 */ /* 0x000fe40005000000 */
[----:B------:R-:W-:Y:S02]  /*4d80*/  IADD3 R2, PT, PT, -R5, RZ, RZ ;  /* 0x000000ff05027210 */ /* 0x000fe40007ffe1ff */
[----:B------:R-:W-:Y:S01]  /*4d90*/  @!P0 IADD3 R8, PT, PT, R15, -R0, RZ ;  /* 0x800000000f088210 */ /* 0x000fe20007ffe0ff */
[----:B------:R-:W-:Y:S02]  /*4da0*/  @!P0 IMAD R0, R7, R6, R0 ;  /* 0x0000000607008224 */ /* 0x000fe400078e0200 */
[----:B------:R-:W-:Y:S02]  /*4db0*/  IMAD R75, R70, R2, R75 ;  /* 0x00000002464b7224 */ /* 0x000fe400078e024b */
[----:B------:R-:W-:Y:S02]  /*4dc0*/  @!P0 IMAD R5, R8, R72, R3 ;  /* 0x0000004808058224 */ /* 0x000fe400078e0203 */
[----:B------:R-:W-:Y:S04]  /*4dd0*/  @!P0 IMAD.MOV.U32 R3, RZ, RZ, R0 ;  /* 0x000000ffff038224 */ /* 0x000fe800078e0000 */
[----:B------:R-:W-:Y:S02]  /*4de0*/  IMAD R77, R3, R74, R77 ;  /* 0x0000004a034d7224 */ /* 0x000fe400078e024d */
[----:B------:R-:W-:Y:S07]  /*4df0*/  IMAD R75, R5, R70, R75 ;  /* 0x00000046054b7224 */ /* 0x000fee00078e024b */
.L_x_82:
[----:B-1----:R-:W-:Y:S01]  /*4e00*/  @!P1 ISETP.NE.AND P0, PT, R10, 0x1, PT ;  /* 0x000000010a00980c */ /* 0x002fe20003f05270 */
[----:B------:R-:W-:Y:S01]  /*4e10*/  @!P1 IMAD.HI.U32 R0, R77, R12, RZ ;  /* 0x0000000c4d009227 */ /* 0x000fe200078e00ff */
[----:B------:R-:W-:Y:S01]  /*4e20*/  @!P1 ISETP.NE.AND P2, PT, R9, 0x1, PT ;  /* 0x000000010900980c */ /* 0x000fe20003f45270 */
[----:B------:R-:W-:Y:S01]  /*4e30*/  ULOP3.LUT UP0, URZ, UR48, 0x1b0, URZ, 0xc0, !UPT ;  /* 0x000001b030ff7892 */ /* 0x000fe2000f80c0ff */
[----:B------:R-:W-:Y:S01]  /*4e40*/  R2UR UR42, R21 ;  /* 0x00000000152a72ca */ /* 0x000fe200000e0000 */
[----:B------:R-:W-:Y:S01]  /*4e50*/  @!P1 IMAD.HI.U32 R3, R75, R11, RZ ;  /* 0x0000000b4b039227 */ /* 0x000fe200078e00ff */
[----:B------:R-:W-:Y:S02]  /*4e60*/  @!P1 SHF.R.U32.HI R0, RZ, R13, R0 ;  /* 0x0000000dff009219 */ /* 0x000fe40000011600 */
[----:B------:R-:W-:Y:S01]  /*4e70*/  R2UR UR41, R20 ;  /* 0x00000000142972ca */ /* 0x000fe200000e0000 */
[----:B------:R-:W-:Y:S01]  /*4e80*/  VIADD R191, R191, 0x1 ;  /* 0x00000001bfbf7836 */ /* 0x000fe20000000000 */
[----:B------:R-:W-:Y:S02]  /*4e90*/  @!P1 SHF.R.U32.HI R2, RZ, R14, R3 ;  /* 0x0000000eff029219 */ /* 0x000fe40000011603 */
[----:B------:R-:W-:Y:S02]  /*4ea0*/  @!P1 SEL R3, R77, R0, !P2 ;  /* 0x000000004d039207 */ /* 0x000fe40005000000 */
[----:B------:R-:W-:Y:S02]  /*4eb0*/  @!P1 SEL R2, R75, R2, !P0 ;  /* 0x000000024b029207 */ /* 0x000fe40004000000 */
[----:B------:R-:W-:Y:S01]  /*4ec0*/  @P4 SHF.R.U32.HI R179, RZ, 0x10, R17 ;  /* 0x00000010ffb34819 */ /* 0x000fe20000011611 */
[----:B------:R-:W-:Y:S02]  /*4ed0*/  USHF.L.U32 UR42, UR42, 0x7, URZ ;  /* 0x000000072a2a7899 */ /* 0x000fe400080006ff */
[----:B------:R-:W-:Y:S02]  /*4ee0*/  @!P1 IMAD.IADD R0, R2, 0x1, -R3 ;  /* 0x0000000102009824 */ /* 0x000fe400078e0a03 */
[----:B------:R-:W-:Y:S01]  /*4ef0*/  @!P1 IMAD.IADD R2, R3, 0x1, -R2 ;  /* 0x0000000103029824 */ /* 0x000fe200078e0a02 */
[----:B------:R-:W-:Y:S01]  /*4f00*/  USHF.L.U32 UR41, UR41, 0x8, URZ ;  /* 0x0000000829297899 */ /* 0x000fe200080006ff */
[----:B------:R-:W-:Y:S02]  /*4f10*/  @!P1 IMAD R77, R0, R9, R77 ;  /* 0x00000009004d9224 */ /* 0x000fe400078e024d */
[----:B------:R-:W-:Y:S01]  /*4f20*/  @!P1 IMAD R75, R2, R10, R75 ;  /* 0x0000000a024b9224 */ /* 0x000fe200078e024b */
[----:B------:R-:W-:Y:S08]  /*4f30*/  BRA.U !UP0, `(.L_x_83) ;  /* 0x0000000108407547 */ /* 0x000ff0000b800000 */
[----:B------:R-:W1:Y:S01]  /*4f40*/  LDCU.64 UR8, c[0x4][0x88] ;  /* 0x01001100ff0877ac */ /* 0x000e620008000a00 */
[----:B------:R-:W-:Y:S01]  /*4f50*/  MOV R3, 0x0 ;  /* 0x0000000000037802 */ /* 0x000fe20000000f00 */
[----:B------:R-:W-:Y:S02]  /*4f60*/  HFMA2 R12, -RZ, RZ, 0, 5.9604644775390625e-08 ;  /* 0x00000001ff0c7431 */ /* 0x000fe400000001ff */
[----:B------:R-:W-:Y:S02]  /*4f70*/  IMAD.MOV.U32 R8, RZ, RZ, 0x70 ;  /* 0x00000070ff087424 */ /* 0x000fe400078e00ff */
[----:B------:R-:W-:Y:S01]  /*4f80*/  IMAD.MOV.U32 R13, RZ, RZ, RZ ;  /* 0x000000ffff0d7224 */ /* 0x000fe200078e00ff */
[----:B------:R-:W2:Y:S01]  /*4f90*/  LDCU.64 UR6, c[0x4][0x90] ;  /* 0x01001200ff0677ac */ /* 0x000ea20008000a00 */
[----:B------:R-:W3:Y:S01]  /*4fa0*/  LDC.64 R2, c[0x4][R3] ;  /* 0x0100000003027b82 */ /* 0x000ee20000000a00 */
[----:B------:R-:W4:Y:S01]  /*4fb0*/  LDCU.64 UR4, c[0x4][0x8] ;  /* 0x01000100ff0477ac */ /* 0x000f220008000a00 */
[----:B-1----:R-:W-:Y:S01]  /*4fc0*/  MOV R5, UR9 ;  /* 0x0000000900057c02 */ /* 0x002fe20008000f00 */
[----:B------:R-:W-:Y:S01]  /*4fd0*/  IMAD.U32 R4, RZ, RZ, UR8 ;  /* 0x00000008ff047e24 */ /* 0x000fe2000f8e00ff */
[----:B--2---:R-:W-:Y:S01]  /*4fe0*/  MOV R7, UR7 ;  /* 0x0000000700077c02 */ /* 0x004fe20008000f00 */
[----:B------:R-:W-:Y:S01]  /*4ff0*/  IMAD.U32 R6, RZ, RZ, UR6 ;  /* 0x00000006ff067e24 */ /* 0x000fe2000f8e00ff */
[----:B----4-:R-:W-:Y:S01]  /*5000*/  MOV R11, UR5 ;  /* 0x00000005000b7c02 */ /* 0x010fe20008000f00 */
[----:B------:R-:W-:Y:S02]  /*5010*/  IMAD.U32 R10, RZ, RZ, UR4 ;  /* 0x00000004ff0a7e24 */ /* 0x000fe4000f8e00ff */
[----:B------:R-:W-:Y:S07]  /*5020*/  LEPC R20, `(.L_x_83) ;  /* 0x000000001014794e */ /* 0x000fee0000000000 */
[----:B---3-5:R-:W-:Y:S05]  /*5030*/  CALL.ABS.NOINC R2 ;  /* 0x0000000002007343 */ /* 0x028fea0003c00000 */
.L_x_83:
[----:B------:R-:W-:Y:S01]  /*5040*/  LOP3.LUT P0, RZ, R188, 0x1b0, RZ, 0xc0, !PT ;  /* 0x000001b0bcff7812 */ /* 0x000fe2000780c0ff */
[----:B------:R-:W-:Y:S11]  /*5050*/  BSSY.RECONVERGENT B6, `(.L_x_84) ;  /* 0x0000013000067945 */ /* 0x000ff60003800200 */
[----:B------:R-:W-:Y:S01]  /*5060*/  @!UPT UIADD3 URZ, UPT, UPT, URZ, URZ, URZ ;  /* 0x000000fffffff290 */ /* 0x000fe2000fffe0ff */
[----:B------:R-:W-:Y:S05]  /*5070*/  @!P0 BRA `(.L_x_85) ;  /* 0x0000000000408947 */ /* 0x000fea0003800000 */
        /* <DEDUP_REMOVED lines=16> */
.L_x_85:
[----:B------:R-:W-:Y:S05]  /*5180*/  BSYNC.RECONVERGENT B6 ;  /* 0x0000000000067941 */ /* 0x000fea0003800200 */
.L_x_84:
[----:B------:R-:W-:Y:S01]  /*5190*/  ISETP.NE.U32.AND P4, PT, R166, RZ, PT ;  /* 0x000000ffa600720c */ /* 0x000fe20003f85070 */
[----:B------:R-:W-:Y:S01]  /*51a0*/  UISETP.NE.AND UP2, UPT, UR50, URZ, UPT ;  /* 0x000000ff3200728c */ /* 0x000fe2000bf45270 */
[----:B------:R-:W-:Y:S01]  /*51b0*/  ISETP.NE.U32.AND P2, PT, RZ, UR38, PT ;  /* 0x00000026ff007c0c */ /* 0x000fe2000bf45070 */
[----:B------:R-:W-:Y:S01]  /*51c0*/  UISETP.NE.U32.AND UP1, UPT, UR44, URZ, UPT ;  /* 0x000000ff2c00728c */ /* 0x000fe2000bf25070 */
[----:B------:R-:W-:Y:S01]  /*51d0*/  ISETP.NE.AND.EX P4, PT, R167, RZ, PT, P4 ;  /* 0x000000ffa700720c */ /* 0x000fe20003f85340 */
[----:B------:R-:W-:Y:S01]  /*51e0*/  UPLOP3.LUT UP0, UPT, UPT, UPT, UPT, 0x40, 0x4 ;  /* 0x000000000004789c */ /* 0x000fe20003f0e870 */
[----:B------:R-:W-:Y:S01]  /*51f0*/  ISETP.NE.AND.EX P2, PT, RZ, UR39, PT, P2 ;  /* 0x00000027ff007c0c */ /* 0x000fe2000bf45320 */
[----:B------:R-:W-:Y:S01]  /*5200*/  UISETP.NE.AND.EX UP1, UPT, UR45, URZ, UPT, UP1 ;  /* 0x000000ff2d00728c */ /* 0x000fe2000bf25310 */
[----:B------:R-:W-:Y:S04]  /*5210*/  PLOP3.LUT P1, PT, PT, PT, UP2, 0x80, 0x8 ;  /* 0x000000000008781c */ /* 0x000fe80003f2f028 */
[----:B------:R-:W-:Y:S06]  /*5220*/  @UP2 UPLOP3.LUT UP0, UPT, UPT, UPT, UP1, 0x80, 0x8 ;  /* 0x000000000008289c */ /* 0x000fec0003f0f010 */
[----:B------:R-:W-:Y:S01]  /*5230*/  PLOP3.LUT P0, PT, PT, PT, UP0, 0x80, 0x8 ;  /* 0x000000000008781c */ /* 0x000fe20003f0f008 */
[----:B------:R-:W-:Y:S01]  /*5240*/  @!UPT UIADD3 URZ, UPT, UPT, URZ, URZ, URZ ;  /* 0x000000fffffff290 */ /* 0x000fe2000fffe0ff */
[----:B------:R-:W-:Y:S11]  /*5250*/  BRA.U !UP1, `(.L_x_86) ;  /* 0x0000000109387547 */ /* 0x000ff6000b800000 */
[----:B------:R-:W-:Y:S01]  /*5260*/  UISETP.NE.U32.AND UP0, UPT, UR38, URZ, UPT ;  /* 0x000000ff2600728c */ /* 0x000fe2000bf05070 */
[----:B------:R-:W-:Y:S02]  /*5270*/  HFMA2 R0, -RZ, RZ, 0, 5.9604644775390625e-08 ;  /* 0x00000001ff007431 */ /* 0x000fe400000001ff */
[----:B------:R-:W-:Y:S01]  /*5280*/  IMAD.MOV.U32 R171, RZ, RZ, 0x1 ;  /* 0x00000001ffab7424 */ /* 0x000fe200078e00ff */
[----:B------:R-:W-:Y:S06]  /*5290*/  UISETP.NE.AND.EX UP0, UPT, UR39, URZ, UPT, UP0 ;  /* 0x000000ff2700728c */ /* 0x000fec000bf05300 */
[----:B------:R-:W-:Y:S05]  /*52a0*/  PLOP3.LUT P3, PT, PT, PT, UP0, 0x80, 0x8 ;  /* 0x000000000008781c */ /* 0x000fea0003f6f008 */
[----:B------:R-:W1:Y:S01]  /*52b0*/  @UP0 LDCU.64 UR6, c[0x0][0x888] ;  /* 0x00011100ff0607ac */ /* 0x000e620008000a00 */
[----:B------:R-:W-:Y:S07]  /*52c0*/  @UP0 UIMAD UR4, UR36, UR44, URZ ;  /* 0x0000002c240402a4 */ /* 0x000fee000f8e02ff */
[----:B------:R-:W-:Y:S01]  /*52d0*/  @!P3 PRMT R171, R0, 0x7610, R171 ;  /* 0x0000761000abb816 */ /* 0x000fe200000000ab */
[----:B-1----:R-:W-:Y:S03]  /*52e0*/  @UP0 UIMAD.WIDE UR6, UR4, 0x4, UR6 ;  /* 0x00000004040608a5 */ /* 0x002fe6000f8e0206 */
[----:B------:R-:W1:Y:S03]  /*52f0*/  @!UP0 LDCU UR4, c[0x0][0x880] ;  /* 0x00011000ff0487ac */ /* 0x000e660008000800 */
[----:B------:R-:W-:Y:S01]  /*5300*/  IMAD.U32 R2, RZ, RZ, UR6 ;  /* 0x00000006ff027e24 */ /* 0x000fe2000f8e00ff */
[----:B------:R-:W-:Y:S05]  /*5310*/  MOV R3, UR7 ;  /* 0x0000000700037c02 */ /* 0x000fea0008000f00 */
[----:B-----5:R2:W5:Y:S02]  /*5320*/  @P3 LDG.E R81, desc[UR46][R2.64] ;  /* 0x0000002e02513981 */ /* 0x020564000c1e1900 */
[----:B-12---:R-:W-:Y:S02]  /*5330*/  @!P3 IMAD.U32 R81, RZ, RZ, UR4 ;  /* 0x00000004ff51be24 */ /* 0x006fe4000f8e00ff */
.L_x_86:
[----:B------:R-:W-:Y:S05]  /*5340*/  @!P4 BRA `(.L_x_87) ;  /* 0x000000000020c947 */ /* 0x000fea0003800000 */
[----:B------:R-:W-:Y:S04]  /*5350*/  ISETP.NE.U32.AND P3, PT, R164, RZ, PT ;  /* 0x000000ffa400720c */ /* 0x000fe80003f65070 */
[----:B------:R-:W-:Y:S11]  /*5360*/  ISETP.NE.AND.EX P3, PT, R165, RZ, PT, P3 ;  /* 0x000000ffa500720c */ /* 0x000ff60003f65330 */
[----:B------:R-:W-:Y:S02]  /*5370*/  @!UPT UIADD3 URZ, UPT, UPT, URZ, URZ, URZ ;  /* 0x000000fffffff290 */ /* 0x000fe4000fffe0ff */
[----:B------:R-:W1:Y:S01]  /*5380*/  @P3 LDC.64 R2, c[0x0][0x8a8] ;  /* 0x00022a00ff023b82 */ /* 0x000e620000000a00 */
[----:B------:R-:W-:Y:S04]  /*5390*/  @P3 IMAD R0, R166, UR36, RZ ;  /* 0x00000024a6003c24 */ /* 0x000fe8000f8e02ff */
[----:B-1----:R-:W-:Y:S05]  /*53a0*/  @P3 IMAD.WIDE R2, R0, 0x4, R2 ;  /* 0x0000000400023825 */ /* 0x002fea00078e0202 */
[----:B-----5:R1:W5:Y:S02]  /*53b0*/  @P3 LDG.E R78, desc[UR46][R2.64] ;  /* 0x0000002e024e3981 */ /* 0x020364000c1e1900 */
[----:B-1----:R-:W2:Y:S02]  /*53c0*/  @!P3 LDC R78, c[0x0][0x8a0] ;  /* 0x00022800ff4ebb82 */ /* 0x002ea40000000800 */
.L_x_87:
[----:B-----5:R-:W-:Y:S01]  /*53d0*/  FSETP.NEU.AND P4, PT, R81, RZ, PT ;  /* 0x000000ff5100720b */ /* 0x020fe20003f8d000 */
[----:B------:R-:W-:Y:S01]  /*53e0*/  BSSY B1, `(.L_x_88) ;  /* 0x0000047000017945 */ /* 0x000fe20003800000 */
[----:B------:R-:W-:Y:S01]  /*53f0*/  SEL R5, RZ, 0xffffffff, P2 ;  /* 0xffffffffff057807 */ /* 0x000fe20001000000 */
[----:B------:R-:W-:Y:S01]  /*5400*/  IMAD.MOV.U32 R196, RZ, RZ, 0x1 ;  /* 0x00000001ffc47424 */ /* 0x000fe200078e00ff */
[----:B------:R-:W-:Y:S01]  /*5410*/  LOP3.LUT P3, RZ, R171, 0xff, RZ, 0xc0, !PT ;  /* 0x000000ffabff7812 */ /* 0x000fe2000786c0ff */
[C---:B------:R-:W-:Y:S01]  /*5420*/  IMAD R80, R76.reuse, 0x100, R79 ;  /* 0x000001004c507824 */ /* 0x040fe200078e024f */
[----:B------:R-:W-:Y:S02]  /*5430*/  @P1 SEL R0, RZ, 0xffffffff, P4 ;  /* 0xffffffffff001807 */ /* 0x000fe40002000000 */
[----:B------:R-:W-:Y:S02]  /*5440*/  CS2R R162, SRZ ;  /* 0x0000000000a27805 */ /* 0x000fe4000001ff00 */
[----:B------:R-:W-:Y:S02]  /*5450*/  LEA R3, R181, UR49, 0x3 ;  /* 0x00000031b5037c11 */ /* 0x000fe4000f8e18ff */
[----:B------:R-:W-:Y:S02]  /*5460*/  CS2R R160, SRZ ;  /* 0x0000000000a07805 */ /* 0x000fe4000001ff00 */
[----:B------:R-:W-:Y:S02]  /*5470*/  @P0 SEL R0, R5, R0, !P3 ;  /* 0x0000000005000207 */ /* 0x000fe40005800000 */
[----:B------:R-:W-:Y:S02]  /*5480*/  CS2R R158, SRZ ;  /* 0x00000000009e7805 */ /* 0x000fe4000001ff00 */
[----:B------:R-:W-:Y:S02]  /*5490*/  LEA R193, R76, UR49, 0x3 ;  /* 0x000000314cc17c11 */ /* 0x000fe4000f8e18ff */
[----:B------:R-:W-:Y:S02]  /*54a0*/  CS2R R156, SRZ ;  /* 0x00000000009c7805 */ /* 0x000fe4000001ff00 */
[----:B------:R-:W-:Y:S02]  /*54b0*/  @P1 LOP3.LUT R0, R0, 0x1, RZ, 0xc0, !PT ;  /* 0x0000000100001812 */ /* 0x000fe400078ec0ff */
[----:B------:R-:W-:Y:S02]  /*54c0*/  CS2R R154, SRZ ;  /* 0x00000000009a7805 */ /* 0x000fe4000001ff00 */
[----:B------:R-:W-:Y:S02]  /*54d0*/  SHF.L.U32 R2, R183, 0x1f, RZ ;  /* 0x0000001fb7027819 */ /* 0x000fe400000006ff */
[----:B------:R-:W-:Y:S02]  /*54e0*/  CS2R R152, SRZ ;  /* 0x0000000000987805 */ /* 0x000fe4000001ff00 */
[----:B------:R-:W-:Y:S02]  /*54f0*/  ISETP.NE.U32.OR P6, PT, R0, 0x1, !P1 ;  /* 0x000000010000780c */ /* 0x000fe40004fc5470 */
[----:B------:R-:W-:Y:S02]  /*5500*/  CS2R R150, SRZ ;  /* 0x0000000000967805 */ /* 0x000fe4000001ff00 */
[----:B------:R-:W-:Y:S02]  /*5510*/  PLOP3.LUT P2, PT, PT, PT, UP1, 0x80, 0x8 ;  /* 0x000000000008781c */ /* 0x000fe40003f4f018 */
[----:B------:R-:W-:Y:S02]  /*5520*/  CS2R R148, SRZ ;  /* 0x0000000000947805 */ /* 0x000fe4000001ff00 */
[----:B------:R-:W-:Y:S02]  /*5530*/  SEL R0, RZ, 0xffffffff, P4 ;  /* 0xffffffffff007807 */ /* 0x000fe40002000000 */
[----:B------:R-:W-:Y:S03]  /*5540*/  P2R R198, PR, RZ, 0x40 ;  /* 0x00000040ffc67803 */ /* 0x000fe60000000000 */
[----:B------:R-:W-:Y:S04]  /*5550*/  @P6 SHF.L.U32 R4, R180, 0x1f, RZ ;  /* 0x0000001fb4046819 */ /* 0x000fe800000006ff */
[----:B------:R-:W-:Y:S01]  /*5560*/  @P2 SEL R0, R5, R0, !P3 ;  /* 0x0000000005002207 */ /* 0x000fe20005800000 */
[----:B------:R-:W1:Y:S03]  /*5570*/  @P6 SYNCS.PHASECHK.TRANS64.TRYWAIT P1, [R3+URZ+0x40], R4 ;  /* 0x00004004030065a7 */ /* 0x000e6600080211ff */
[----:B------:R-:W-:Y:S04]  /*5580*/  LOP3.LUT R0, R0, 0x1, RZ, 0xc0, !PT ;  /* 0x0000000100007812 */ /* 0x000fe800078ec0ff */
[----:B------:R-:W-:Y:S04]  /*5590*/  ISETP.NE.U32.AND P5, PT, R0, 0x1, PT ;  /* 0x000000010000780c */ /* 0x000fe80003fa5070 */
[----:B------:R-:W-:Y:S01]  /*55a0*/  P2R R197, PR, RZ, 0x20 ;  /* 0x00000020ffc57803 */ /* 0x000fe20000000000 */
[----:B------:R3:W4:Y:S01]  /*55b0*/  SYNCS.PHASECHK.TRANS64.TRYWAIT P0, [R193+URZ+0xb0], R2 ;  /* 0x0000b002c10075a7 */ /* 0x00072200080011ff */
[----:B-1----:R-:W-:Y:S01]  /*55c0*/  @P6 SEL R196, RZ, 0x1, !P1 ;  /* 0x00000001ffc46807 */ /* 0x002fe20004800000 */
[----:B---3--:R-:W-:Y:S06]  /*55d0*/  @!P6 BRA `(.L_x_89) ;  /* 0x00000000009ce947 */ /* 0x008fec0003800000 */
[----:B------:R-:W-:Y:S01]  /*55e0*/  @P5 IMAD R6, R181, 0x2000, R186 ;  /* 0x00002000b5065824 */ /* 0x000fe200078e02ba */
[----:B------:R-:W-:Y:S01]  /*55f0*/  ISETP.NE.AND P1, PT, R196, RZ, PT ;  /* 0x000000ffc400720c */ /* 0x000fe20003f25270 */
[----:B------:R-:W-:Y:S01]  /*5600*/  BSSY B0, `(.L_x_90) ;  /* 0x0000010000007945 */ /* 0x000fe20003800000 */
[----:B------:R-:W-:Y:S01]  /*5610*/  CS2R R150, SRZ ;  /* 0x0000000000967805 */ /* 0x000fe2000001ff00 */
[--C-:B------:R-:W-:Y:S01]  /*5620*/  @P5 IMAD R7, R187, -0x10, R6.reuse ;  /* 0xfffffff0bb075824 */ /* 0x100fe200078e0206 */
[----:B------:R-:W-:Y:S01]  /*5630*/  CS2R R148, SRZ ;  /* 0x0000000000947805 */ /* 0x000fe2000001ff00 */
[----:B------:R-:W-:Y:S01]  /*5640*/  @P5 IMAD R5, R185, -0x10, R6 ;  /* 0xfffffff0b9055824 */ /* 0x000fe200078e0206 */
[----:B------:R-:W-:Y:S01]  /*5650*/  CS2R R158, SRZ ;  /* 0x00000000009e7805 */ /* 0x000fe2000001ff00 */
[----:B------:R-:W-:Y:S01]  /*5660*/  @P5 IMAD R4, R184, 0x10, R7 ;  /* 0x00000010b8045824 */ /* 0x000fe200078e0207 */
[----:B------:R-:W-:Y:S02]  /*5670*/  CS2R R156, SRZ ;  /* 0x00000000009c7805 */ /* 0x000fe4000001ff00 */
[----:B------:R-:W-:Y:S02]  /*5680*/  CS2R R154, SRZ ;  /* 0x00000000009a7805 */ /* 0x000fe4000001ff00 */
[----:B------:R-:W-:Y:S02]  /*5690*/  CS2R R152, SRZ ;  /* 0x0000000000987805 */ /* 0x000fe4000001ff00 */
[----:B------:R-:W-:Y:S02]  /*56a0*/  CS2R R162, SRZ ;  /* 0x0000000000a27805 */ /* 0x000fe4000001ff00 */
[----:B------:R-:W-:Y:S01]  /*56b0*/  CS2R R160, SRZ ;  /* 0x0000000000a07805 */ /* 0x000fe2000001ff00 */
[----:B------:R-:W-:Y:S06]  /*56c0*/  @P1 BRA `(.L_x_91) ;  /* 0x00000000000c1947 */ /* 0x000fec0003800000 */
[----:B------:R-:W-:Y:S04]  /*56d0*/  SHF.L.U32 R0, R180, 0x1f, RZ ;  /* 0x0000001fb4007819 */ /* 0x000fe800000006ff */
[----:B------:R-:W1:Y:S02]  /*56e0*/  SYNCS.PHASECHK.TRANS64.TRYWAIT P1, [R3+URZ+0x40], R0 ;  /* 0x00004000030075a7 */ /* 0x000e6400080211ff */
[----:B-1----:R-:W-:Y:S05]  /*56f0*/  @!P1 BRA `(.L_x_92) ;  /* 0x0000006000349947 */ /* 0x002fea0003800000 */
.L_x_91:
[----:B------:R-:W-:Y:S05]  /*5700*/  BSYNC B0 ;  /* 0x0000000000007941 */ /* 0x000fea0003800000 */
.L_x_90:
[----:B------:R-:W-:Y:S01]  /*5710*/  ISETP.NE.AND P1, PT, R197, RZ, PT ;  /* 0x000000ffc500720c */ /* 0x000fe20003f25270 */
[----:B-1----:R-:W-:Y:S02]  /*5720*/  VIADD R3, R3, 0x60 ;  /* 0x0000006003037836 */ /* 0x002fe40000000000 */
[----:B------:R-:W-:Y:S02]  /*5730*/  IMAD.U32 R0, RZ, RZ, UR37 ;  /* 0x00000025ff007e24 */ /* 0x000fe4000f8e00ff */
[----:B------:R-:W-:Y:S03]  /*5740*/  VIADD R181, R181, 0x1 ;  /* 0x00000001b5b57836 */ /* 0x000fe60000000000 */
[----:B------:R-:W-:Y:S05]  /*5750*/  PRMT R0, R0, 0x654, R3 ;  /* 0x0000065400007816 */ /* 0x000fea0000000003 */
[----:B------:R1:W3:Y:S04]  /*5760*/  @P1 LDS.128 R148, [R6] ;  /* 0x0000000006941984 */ /* 0x0002e80000000c00 */
[----:B------:R1:W1:Y:S04]  /*5770*/  @P1 LDS.128 R156, [R5+0x20] ;  /* 0x00002000059c1984 */ /* 0x0002680000000c00 */
[----:B------:R1:W1:Y:S04]  /*5780*/  @P1 LDS.128 R152, [R7+0x10] ;  /* 0x0000100007981984 */ /* 0x0002680000000c00 */
[----:B------:R1:W1:Y:S01]  /*5790*/  @P1 LDS.128 R160, [R4+0x10] ;  /* 0x0000100004a01984 */ /* 0x0002620000000c00 */
[C---:B------:R-:W-:Y:S01]  /*57a0*/  ISETP.NE.AND P1, PT, R181.reuse, 0x4, PT ;  /* 0x00000004b500780c */ /* 0x040fe20003f25270 */
[----:B------:R-:W-:Y:S01]  /*57b0*/  @!PT LDS RZ, [RZ] ;  /* 0x00000000fffff984 */ /* 0x000fe20000000800 */
[----:B------:R-:W-:Y:S01]  /*57c0*/  @!PT LDS RZ, [RZ] ;  /* 0x00000000fffff984 */ /* 0x000fe20000000800 */
[----:B------:R-:W-:Y:S01]  /*57d0*/  @!PT LDS RZ, [RZ] ;  /* 0x00000000fffff984 */ /* 0x000fe20000000800 */
[----:B------:R-:W-:Y:S01]  /*57e0*/  @!PT LDS RZ, [RZ] ;  /* 0x00000000fffff984 */ /* 0x000fe20000000800 */
[----:B------:R5:W-:Y:S06]  /*57f0*/  MEMBAR.ALL.CTA ;  /* 0x0000000000007992 */ /* 0x000bec0000008000 */
[----:B-----5:R-:W5:Y:S01]  /*5800*/  FENCE.VIEW.ASYNC.S ;  /* 0x00000000000073c6 */ /* 0x020f620000000000 */
[----:B------:R-:W-:Y:S02]  /*5810*/  SEL R3, RZ, 0x1, P1 ;  /* 0x00000001ff037807 */ /* 0x000fe40000800000 */
[----:B------:R-:W-:Y:S02]  /*5820*/  SEL R181, R181, RZ, P1 ;  /* 0x000000ffb5b57207 */ /* 0x000fe40000800000 */
[----:B------:R-:W-:Y:S01]  /*5830*/  LOP3.LUT R180, R180, R3, RZ, 0x3c, !PT ;  /* 0x00000003b4b47212 */ /* 0x000fe200078e3cff */
[----:B-----5:R1:W-:Y:S06]  /*5840*/  SYNCS.ARRIVE.TRANS64.RED.A1T0 RZ, [R0+URZ], RZ ;  /* 0x000000ff00ff79a7 */ /* 0x0203ec00081004ff */
.L_x_89:
[----:B------:R-:W-:Y:S05]  /*5850*/  BSYNC B1 ;  /* 0x0000000000017941 */ /* 0x000fea0003800000 */
.L_x_88:
[----:B-1----:R-:W-:Y:S04]  /*5860*/  SHF.R.U32.HI R0, RZ, 0x15, R80 ;  /* 0x00000015ff007819 */ /* 0x002fe80000011650 */
[----:B------:R-:W-:Y:S01]  /*5870*/  LOP3.LUT P1, RZ, R0, 0x3, R173, 0x48, !PT ;  /* 0x0000000300ff7812 */ /* 0x000fe200078248ad */
[----:B------:R-:W-:Y:S01]  /*5880*/  @!UPT UIADD3 URZ, UPT, UPT, URZ, URZ, URZ ;  /* 0x000000fffffff290 */ /* 0x000fe2000fffe0ff */
[----:B----4-:R-:W-:Y:S11]  /*5890*/  @P0 BRA `(.L_x_93) ;  /* 0x0000000000080947 */ /* 0x010ff60003800000 */
[----:B------:R-:W1:Y:S02]  /*58a0*/  SYNCS.PHASECHK.TRANS64.TRYWAIT P0, [R193+URZ+0xb0], R2 ;  /* 0x0000b002c10075a7 */ /* 0x000e6400080011ff */
[----:B-1----:R-:W-:Y:S05]  /*58b0*/  @!P0 BRA `(.L_x_94) ;  /* 0x0000005c00d88947 */ /* 0x002fea0003800000 */
.L_x_93:
[----:B------:R-:W-:Y:S04]  /*58c0*/  BSSY.RECONVERGENT B6, `(.L_x_95) ;  /* 0x0000012000067945 */ /* 0x000fe80003800200 */
[----:B------:R-:W-:Y:S05]  /*58d0*/  @!P1 BRA `(.L_x_96) ;  /* 0x0000000000409947 */ /* 0x000fea0003800000 */
[----:B------:R-:W4:Y:S01]  /*58e0*/  LDCU.64 UR8, c[0x4][0x78] ;  /* 0x01000f00ff0877ac */ /* 0x000f220008000a00 */
[----:B------:R-:W-:Y:S01]  /*58f0*/  MOV R3, 0x0 ;  /* 0x0000000000037802 */ /* 0x000fe20000000f00 */
[----:B------:R-:W-:Y:S02]  /*5900*/  HFMA2 R12, -RZ, RZ, 0, 5.9604644775390625e-08 ;  /* 0x00000001ff0c7431 */ /* 0x000fe400000001ff */
[----:B------:R-:W-:Y:S02]  /*5910*/  IMAD.MOV.U32 R8, RZ, RZ, 0x192 ;  /* 0x00000192ff087424 */ /* 0x000fe400078e00ff */
[----:B------:R-:W-:Y:S01]  /*5920*/  IMAD.MOV.U32 R13, RZ, RZ, RZ ;  /* 0x000000ffff0d7224 */ /* 0x000fe200078e00ff */
[----:B------:R-:W5:Y:S01]  /*5930*/  LDCU.64 UR6, c[0x4][0x80] ;  /* 0x01001000ff0677ac */ /* 0x000f620008000a00 */
[----:B-1----:R-:W1:Y:S01]  /*5940*/  LDC.64 R2, c[0x4][R3] ;  /* 0x0100000003027b82 */ /* 0x002e620000000a00 */
[----:B------:R-:W2:Y:S01]  /*5950*/  LDCU.64 UR4, c[0x4][0x18] ;  /* 0x01000300ff0477ac */ /* 0x000ea20008000a00 */
[----:B----4-:R-:W-:Y:S01]  /*5960*/  MOV R5, UR9 ;  /* 0x0000000900057c02 */ /* 0x010fe20008000f00 */
[----:B------:R-:W-:Y:S01]  /*5970*/  IMAD.U32 R4, RZ, RZ, UR8 ;  /* 0x00000008ff047e24 */ /* 0x000fe2000f8e00ff */
[----:B-----5:R-:W-:Y:S01]  /*5980*/  MOV R7, UR7 ;  /* 0x0000000700077c02 */ /* 0x020fe20008000f00 */
[----:B------:R-:W-:Y:S01]  /*5990*/  IMAD.U32 R6, RZ, RZ, UR6 ;  /* 0x00000006ff067e24 */ /* 0x000fe2000f8e00ff */
[----:B--2---:R-:W-:Y:S01]  /*59a0*/  MOV R11, UR5 ;  /* 0x00000005000b7c02 */ /* 0x004fe20008000f00 */
[----:B------:R-:W-:Y:S02]  /*59b0*/  IMAD.U32 R10, RZ, RZ, UR4 ;  /* 0x00000004ff0a7e24 */ /* 0x000fe4000f8e00ff */
[----:B------:R-:W-:Y:S07]  /*59c0*/  LEPC R20, `(.L_x_96) ;  /* 0x000000001014794e */ /* 0x000fee0000000000 */
[----:B-1-3--:R-:W-:Y:S05]  /*59d0*/  CALL.ABS.NOINC R2 ;  /* 0x0000000002007343 */ /* 0x00afea0003c00000 */
.L_x_96:
[----:B------:R-:W-:Y:S05]  /*59e0*/  BSYNC.RECONVERGENT B6 ;  /* 0x0000000000067941 */ /* 0x000fea0003800200 */
.L_x_95:
[-C--:B---3--:R-:W-:Y:S01]  /*59f0*/  F2FP.F16.E4M3.UNPACK_B R83, R148.reuse ;  /* 0x00000094ff53723e */ /* 0x088fe200020006ff */
[----:B------:R-:W-:Y:S05]  /*5a00*/  WARPSYNC.ALL ;  /* 0x0000000000007948 */ /* 0x000fea0003800000 */
[----:B------:R-:W-:Y:S01]  /*5a10*/  R2UR UR4, R80 ;  /* 0x00000000500472ca */ /* 0x000fe200000e0000 */
[--C-:B------:R-:W-:Y:S01]  /*5a20*/  HADD2.F32 R82, -RZ, R83.reuse.H0_H0 ;  /* 0x20000053ff527230 */ /* 0x100fe20000004100 */
[----:B------:R-:W-:Y:S01]  /*5a30*/  F2FP.F16.E4M3.UNPACK_B R85, R148.H1 ;  /* 0x00000094ff55723e */ /* 0x000fe200030006ff */
[----:B------:R-:W-:Y:S01]  /*5a40*/  HADD2.F32 R83, -RZ, R83.H1_H1 ;  /* 0x30000053ff537230 */ /* 0x000fe20000004100 */
[-C--:B------:R-:W-:Y:S01]  /*5a50*/  F2FP.F16.E4M3.UNPACK_B R87, R149.reuse ;  /* 0x00000095ff57723e */ /* 0x080fe200020006ff */
[----:B------:R-:W-:Y:S01]  /*5a60*/  BSSY.RECONVERGENT B0, `(.L_x_97) ;  /* 0x000011d000007945 */ /* 0x000fe20003800200 */
[----:B------:R-:W-:Y:S01]  /*5a70*/  F2FP.F16.E4M3.UNPACK_B R89, R149.H1 ;  /* 0x00000095ff59723e */ /* 0x000fe200030006ff */
[----:B------:R-:W-:Y:S01]  /*5a80*/  HADD2.F32 R84, -RZ, R85.H0_H0 ;  /* 0x20000055ff547230 */ /* 0x000fe20000004100 */
[-C--:B------:R-:W-:Y:S01]  /*5a90*/  F2FP.F16.E4M3.UNPACK_B R91, R150.reuse ;  /* 0x00000096ff5b723e */ /* 0x080fe200020006ff */
[----:B------:R-:W-:Y:S01]  /*5aa0*/  HADD2.F32 R88, -RZ, R87.H1_H1 ;  /* 0x30000057ff587230 */ /* 0x000fe20000004100 */
[----:B------:R-:W-:Y:S01]  /*5ab0*/  F2FP.F16.E4M3.UNPACK_B R93, R150.H1 ;  /* 0x00000096ff5d723e */ /* 0x000fe200030006ff */
[----:B------:R-:W-:Y:S01]  /*5ac0*/  HADD2.F32 R86, -RZ, R85.H1_H1 ;  /* 0x30000055ff567230 */ /* 0x000fe20000004100 */
[-C--:B------:R-:W-:Y:S01]  /*5ad0*/  F2FP.F16.E4M3.UNPACK_B R95, R151.reuse ;  /* 0x00000097ff5f723e */ /* 0x080fe200020006ff */
[----:B------:R-:W2:Y:S01]  /*5ae0*/  LDTM.x64 R4, tmem[UR4] ;  /* 0x00000004000479ee */ /* 0x000ea20008340000 */
[----:B------:R-:W-:Y:S01]  /*5af0*/  F2FP.F16.E4M3.UNPACK_B R97, R151.H1 ;  /* 0x00000097ff61723e */ /* 0x000fe200030006ff */
[----:B------:R-:W-:Y:S01]  /*5b00*/  HADD2.F32 R85, -RZ, R87.H0_H0 ;  /* 0x20000057ff557230 */ /* 0x000fe20000004100 */
[-C--:B------:R-:W-:Y:S01]  /*5b10*/  F2FP.F16.E4M3.UNPACK_B R99, R152.reuse ;  /* 0x00000098ff63723e */ /* 0x080fe200020006ff */
[----:B------:R-:W-:Y:S01]  /*5b20*/  HADD2.F32 R87, -RZ, R89.H0_H0 ;  /* 0x20000059ff577230 */ /* 0x000fe20000004100 */
[----:B------:R-:W-:Y:S01]  /*5b30*/  F2FP.F16.E4M3.UNPACK_B R101, R152.H1 ;  /* 0x00000098ff65723e */ /* 0x000fe200030006ff */
[----:B------:R-:W-:Y:S01]  /*5b40*/  HADD2.F32 R92, -RZ, R91.H1_H1 ;  /* 0x3000005bff5c7230 */ /* 0x000fe20000004100 */
[----:B------:R-:W-:Y:S01]  /*5b50*/  SHF.L.U32 R199, R176, 0x4, RZ ;  /* 0x00000004b0c77819 */ /* 0x000fe200000006ff */
[----:B------:R-:W-:Y:S01]  /*5b60*/  HADD2.F32 R96, -RZ, R95.H1_H1 ;  /* 0x3000005fff607230 */ /* 0x000fe20000004100 */
[----:B------:R-:W-:Y:S01]  /*5b70*/  SHF.L.U32 R207, R175, 0x4, RZ ;  /* 0x00000004afcf7819 */ /* 0x000fe200000006ff */
[----:B------:R-:W-:Y:S01]  /*5b80*/  HADD2.F32 R100, -RZ, R99.H1_H1 ;  /* 0x30000063ff647230 */ /* 0x000fe20000004100 */
[----:B------:R-:W-:Y:S01]  /*5b90*/  IADD3 R192, PT, PT, R186, R199, RZ ;  /* 0x000000c7bac07210 */ /* 0x000fe20007ffe0ff */
[----:B------:R-:W-:Y:S01]  /*5ba0*/  HADD2.F32 R90, -RZ, R89.H1_H1 ;  /* 0x30000059ff5a7230 */ /* 0x000fe20000004100 */
[----:B------:R-:W-:Y:S01]  /*5bb0*/  SHF.L.U32 R205, R184, 0x4, RZ ;  /* 0x00000004b8cd7819 */ /* 0x000fe200000006ff */
[----:B------:R-:W-:Y:S01]  /*5bc0*/  HADD2.F32 R89, -RZ, R91.H0_H0 ;  /* 0x2000005bff597230 */ /* 0x000fe20000004100 */
[-C--:B------:R-:W-:Y:S01]  /*5bd0*/  F2FP.F16.E4M3.UNPACK_B R103, R153.reuse ;  /* 0x00000099ff67723e */ /* 0x080fe200020006ff */
[--C-:B------:R-:W-:Y:S01]  /*5be0*/  HADD2.F32 R91, -RZ, R93.reuse.H0_H0 ;  /* 0x2000005dff5b7230 */ /* 0x100fe20000004100 */
[----:B------:R-:W-:Y:S01]  /*5bf0*/  IADD3 R194, PT, PT, R205, R192, RZ ;  /* 0x000000c0cdc27210 */ /* 0x000fe20007ffe0ff */
[----:B------:R-:W-:Y:S01]  /*5c00*/  HADD2.F32 R94, -RZ, R93.H1_H1 ;  /* 0x3000005dff5e7230 */ /* 0x000fe20000004100 */
[----:B------:R-:W-:Y:S01]  /*5c10*/  F2FP.F16.E4M3.UNPACK_B R105, R153.H1 ;  /* 0x00000099ff69723e */ /* 0x000fe200030006ff */
[----:B------:R-:W-:Y:S01]  /*5c20*/  HADD2.F32 R93, -RZ, R95.H0_H0 ;  /* 0x2000005fff5d7230 */ /* 0x000fe20000004100 */
[-C--:B------:R-:W-:Y:S01]  /*5c30*/  F2FP.F16.E4M3.UNPACK_B R107, R154.reuse ;  /* 0x0000009aff6b723e */ /* 0x080fe200020006ff */
[----:B------:R-:W-:Y:S01]  /*5c40*/  HADD2.F32 R104, -RZ, R103.H1_H1 ;  /* 0x30000067ff687230 */ /* 0x000fe20000004100 */
[----:B------:R-:W-:Y:S01]  /*5c50*/  F2FP.F16.E4M3.UNPACK_B R109, R154.H1 ;  /* 0x0000009aff6d723e */ /* 0x000fe200030006ff */
[C---:B--2---:R-:W-:Y:S01]  /*5c60*/  FMUL R0, R78.reuse, R4 ;  /* 0x000000044e007220 */ /* 0x044fe20000400000 */
[C---:B-1----:R-:W-:Y:S01]  /*5c70*/  FMUL R2, R78.reuse, R5 ;  /* 0x000000054e027220 */ /* 0x042fe20000400000 */
[C---:B------:R-:W-:Y:S01]  /*5c80*/  FMUL R4, R78.reuse, R8 ;  /* 0x000000084e047220 */ /* 0x040fe20000400000 */
[C---:B------:R-:W-:Y:S01]  /*5c90*/  FMUL R5, R78.reuse, R9 ;  /* 0x000000094e057220 */ /* 0x040fe20000400000 */
[C---:B------:R-:W-:Y:S01]  /*5ca0*/  FFMA R0, R81.reuse, R82, R0 ;  /* 0x0000005251007223 */ /* 0x040fe20000000000 */
[C---:B------:R-:W-:Y:S01]  /*5cb0*/  FFMA R2, R81.reuse, R83, R2 ;  /* 0x0000005351027223 */ /* 0x040fe20000000002 */
[C---:B------:R-:W-:Y:S01]  /*5cc0*/  FMUL R8, R78.reuse, R12 ;  /* 0x0000000c4e087220 */ /* 0x040fe20000400000 */
[C---:B------:R-:W-:Y:S01]  /*5cd0*/  FMUL R9, R78.reuse, R13 ;  /* 0x0000000d4e097220 */ /* 0x040fe20000400000 */
[C---:B------:R-:W-:Y:S01]  /*5ce0*/  FMUL R12, R78.reuse, R16 ;  /* 0x000000104e0c7220 */ /* 0x040fe20000400000 */
[C---:B------:R-:W-:Y:S01]  /*5cf0*/  FMUL R13, R78.reuse, R17 ;  /* 0x000000114e0d7220 */ /* 0x040fe20000400000 */
[C---:B------:R-:W-:Y:S01]  /*5d00*/  FMUL R16, R78.reuse, R20 ;  /* 0x000000144e107220 */ /* 0x040fe20000400000 */
[C---:B------:R-:W-:Y:S01]  /*5d10*/  FMUL R17, R78.reuse, R21 ;  /* 0x000000154e117220 */ /* 0x040fe20000400000 */
[C---:B------:R-:W-:Y:S01]  /*5d20*/  FMUL R20, R78.reuse, R24 ;  /* 0x000000184e147220 */ /* 0x040fe20000400000 */
[C---:B------:R-:W-:Y:S01]  /*5d30*/  FMUL R21, R78.reuse, R25 ;  /* 0x000000194e157220 */ /* 0x040fe20000400000 */
[----:B------:R-:W-:Y:S02]  /*5d40*/  HADD2.F32 R108, -RZ, R107.H1_H1 ;  /* 0x3000006bff6c7230 */ /* 0x000fe40000004100 */
[C---:B------:R-:W-:Y:S01]  /*5d50*/  FMUL R24, R78.reuse, R28 ;  /* 0x0000001c4e187220 */ /* 0x040fe20000400000 */
[C---:B------:R-:W-:Y:S01]  /*5d60*/  FMUL R25, R78.reuse, R29 ;  /* 0x0000001d4e197220 */ /* 0x040fe20000400000 */
[C---:B------:R-:W-:Y:S01]  /*5d70*/  FMUL R28, R78.reuse, R32 ;  /* 0x000000204e1c7220 */ /* 0x040fe20000400000 */
[C---:B------:R-:W-:Y:S01]  /*5d80*/  FMUL R29, R78.reuse, R33 ;  /* 0x000000214e1d7220 */ /* 0x040fe20000400000 */
[C---:B------:R-:W-:Y:S01]  /*5d90*/  FMUL R32, R78.reuse, R36 ;  /* 0x000000244e207220 */ /* 0x040fe20000400000 */
[----:B------:R-:W-:Y:S01]  /*5da0*/  F2FP.F16.E4M3.UNPACK_B R111, R155 ;  /* 0x0000009bff6f723e */ /* 0x000fe200020006ff */
[C---:B------:R-:W-:Y:S01]  /*5db0*/  FMUL R33, R78.reuse, R37 ;  /* 0x000000254e217220 */ /* 0x040fe20000400000 */
[C---:B------:R-:W-:Y:S01]  /*5dc0*/  FMUL R36, R78.reuse, R40 ;  /* 0x000000284e247220 */ /* 0x040fe20000400000 */
[----:B------:R-:W-:Y:S01]  /*5dd0*/  F2FP.F16.E4M3.UNPACK_B R113, R155.H1 ;  /* 0x0000009bff71723e */ /* 0x000fe200030006ff */
[C---:B------:R-:W-:Y:S01]  /*5de0*/  FMUL R37, R78.reuse, R41 ;  /* 0x000000294e257220 */ /* 0x040fe20000400000 */
[----:B------:R-:W-:Y:S02]  /*5df0*/  HADD2.F32 R112, -RZ, R111.H1_H1 ;  /* 0x3000006fff707230 */ /* 0x000fe40000004100 */
        /* <DEDUP_REMOVED lines=26> */
[C---:B------:R-:W-:Y:S01]  /*5fa0*/  FFMA R3, R81.reuse, R84, R3 ;  /* 0x0000005451037223 */ /* 0x040fe20000000003 */
[C---:B------:R-:W-:Y:S01]  /*5fb0*/  FFMA R7, R81.reuse, R86, R7 ;  /* 0x0000005651077223 */ /* 0x040fe20000000007 */
[----:B------:R-:W-:Y:S01]  /*5fc0*/  F2FP.F16.E4M3.UNPACK_B R131, R160 ;  /* 0x000000a0ff83723e */ /* 0x000fe200020006ff */
[C---:B------:R-:W-:Y:S01]  /*5fd0*/  FFMA R4, R81.reuse, R85, R4 ;  /* 0x0000005551047223 */ /* 0x040fe20000000004 */
[C---:B------:R-:W-:Y:S01]  /*5fe0*/  FFMA R5, R81.reuse, R88, R5 ;  /* 0x0000005851057223 */ /* 0x040fe20000000005 */
[----:B------:R-:W-:Y:S01]  /*5ff0*/  F2FP.F16.E4M3.UNPACK_B R133, R160.H1 ;  /* 0x000000a0ff85723e */ /* 0x000fe200030006ff */
[----:B------:R-:W-:Y:S01]  /*6000*/  FFMA R6, R81, R87, R6 ;  /* 0x0000005751067223 */ /* 0x000fe20000000006 */
[----:B------:R-:W-:Y:S01]  /*6010*/  F2FP.SATFINITE.E4M3.F32.PACK_AB_MERGE_C R195, R7, R3, RZ ;  /* 0x0000000307c3723e */ /* 0x000fe200048070ff */
[----:B------:R-:W-:Y:S02]  /*6020*/  HADD2.F32 R128, -RZ, R127.H1_H1 ;  /* 0x3000007fff807230 */ /* 0x000fe40000004100 */
[----:B------:R-:W-:Y:S01]  /*6030*/  FMUL R11, R78, R11 ;  /* 0x0000000b4e0b7220 */ /* 0x000fe20000400000 */
[----:B------:R-:W-:Y:S01]  /*6040*/  HADD2.F32 R132, -RZ, R131.H1_H1 ;  /* 0x30000083ff847230 */ /* 0x000fe20000004100 */
[----:B------:R-:W-:Y:S01]  /*6050*/  F2FP.SATFINITE.E4M3.F32.PACK_AB_MERGE_C R200, R2, R0, R195 ;  /* 0x0000000002c8723e */ /* 0x000fe200048070c3 */
[----:B------:R-:W-:Y:S01]  /*6060*/  FMUL R10, R78, R14 ;  /* 0x0000000e4e0a7220 */ /* 0x000fe20000400000 */
[----:B------:R-:W-:Y:S01]  /*6070*/  IADD3 R195, PT, PT, R186, R207, RZ ;  /* 0x000000cfbac37210 */ /* 0x000fe20007ffe0ff */
[C---:B------:R-:W-:Y:S01]  /*6080*/  FFMA R11, R81.reuse, R90, R11 ;  /* 0x0000005a510b7223 */ /* 0x040fe2000000000b */
[C---:B------:R-:W-:Y:S01]  /*6090*/  FFMA R8, R81.reuse, R89, R8 ;  /* 0x0000005951087223 */ /* 0x040fe20000000008 */
[C---:B------:R-:W-:Y:S01]  /*60a0*/  FFMA R9, R81.reuse, R92, R9 ;  /* 0x0000005c51097223 */ /* 0x040fe20000000009 */
[--C-:B------:R-:W-:Y:S02]  /*60b0*/  HADD2.F32 R95, -RZ, R97.reuse.H0_H0 ;  /* 0x20000061ff5f7230 */ /* 0x100fe40000004100 */
[----:B------:R-:W-:Y:S01]  /*60c0*/  FFMA R10, R81, R91, R10 ;  /* 0x0000005b510a7223 */ /* 0x000fe2000000000a */
[----:B------:R-:W-:Y:S01]  /*60d0*/  F2FP.SATFINITE.E4M3.F32.PACK_AB_MERGE_C R201, R11, R6, RZ ;  /* 0x000000060bc9723e */ /* 0x000fe200048070ff */
[C---:B------:R-:W-:Y:S01]  /*60e0*/  FMUL R15, R78.reuse, R15 ;  /* 0x0000000f4e0f7220 */ /* 0x040fe20000400000 */
[----:B------:R-:W-:Y:S02]  /*60f0*/  HADD2.F32 R98, -RZ, R97.H1_H1 ;  /* 0x30000061ff627230 */ /* 0x000fe40000004100 */
[C---:B------:R-:W-:Y:S01]  /*6100*/  FMUL R14, R78.reuse, R18 ;  /* 0x000000124e0e7220 */ /* 0x040fe20000400000 */
[----:B------:R-:W-:Y:S01]  /*6110*/  F2FP.SATFINITE.E4M3.F32.PACK_AB_MERGE_C R201, R5, R4, R201 ;  /* 0x0000000405c9723e */ /* 0x000fe200048070c9 */
[----:B------:R-:W-:Y:S02]  /*6120*/  HADD2.F32 R97, -RZ, R99.H0_H0 ;  /* 0x20000063ff617230 */ /* 0x000fe40000004100 */
[C---:B------:R-:W-:Y:S01]  /*6130*/  FFMA R15, R81.reuse, R94, R15 ;  /* 0x0000005e510f7223 */ /* 0x040fe2000000000f */
[C---:B------:R-:W-:Y:S01]  /*6140*/  FFMA R12, R81.reuse, R93, R12 ;  /* 0x0000005d510c7223 */ /* 0x040fe2000000000c */
[----:B------:R-:W-:Y:S01]  /*6150*/  FFMA R13, R81, R96, R13 ;  /* 0x00000060510d7223 */ /* 0x000fe2000000000d */
[----:B------:R-:W-:Y:S01]  /*6160*/  F2FP.F16.E4M3.UNPACK_B R135, R161 ;  /* 0x000000a1ff87723e */ /* 0x000fe200020006ff */
[--C-:B------:R-:W-:Y:S01]  /*6170*/  HADD2.F32 R99, -RZ, R101.reuse.H0_H0 ;  /* 0x20000065ff637230 */ /* 0x100fe20000004100 */
[----:B------:R-:W-:Y:S01]  /*6180*/  F2FP.SATFINITE.E4M3.F32.PACK_AB_MERGE_C R202, R15, R10, RZ ;  /* 0x0000000a0fca723e */ /* 0x000fe200048070ff */
[----:B------:R-:W-:Y:S01]  /*6190*/  FFMA R14, R81, R95, R14 ;  /* 0x0000005f510e7223 */ /* 0x000fe2000000000e */
[C---:B------:R-:W-:Y:S01]  /*61a0*/  FMUL R19, R78.reuse, R19 ;  /* 0x000000134e137220 */ /* 0x040fe20000400000 */
[----:B------:R-:W-:Y:S01]  /*61b0*/  HADD2.F32 R102, -RZ, R101.H1_H1 ;  /* 0x30000065ff667230 */ /* 0x000fe20000004100 */
[----:B------:R-:W-:Y:S01]  /*61c0*/  F2FP.SATFINITE.E4M3.F32.PACK_AB_MERGE_C R202, R9, R8, R202 ;  /* 0x0000000809ca723e */ /* 0x000fe200048070ca */
[----:B------:R-:W-:Y:S02]  /*61d0*/  HADD2.F32 R101, -RZ, R103.H0_H0 ;  /* 0x20000067ff657230 */ /* 0x000fe40000004100 */
[C---:B------:R-:W-:Y:S01]  /*61e0*/  FFMA R19, R81.reuse, R98, R19 ;  /* 0x0000006251137223 */ /* 0x040fe20000000013 */
[C---:B------:R-:W-:Y:S01]  /*61f0*/  FFMA R16, R81.reuse, R97, R16 ;  /* 0x0000006151107223 */ /* 0x040fe20000000010 */
[----:B------:R-:W-:Y:S01]  /*6200*/  FFMA R17, R81, R100, R17 ;  /* 0x0000006451117223 */ /* 0x000fe20000000011 */
[----:B------:R-:W-:Y:S02]  /*6210*/  HADD2.F32 R136, -RZ, R135.H1_H1 ;  /* 0x30000087ff887230 */ /* 0x000fe40000004100 */
[C---:B------:R-:W-:Y:S01]  /*6220*/  FMUL R18, R78.reuse, R22 ;  /* 0x000000164e127220 */ /* 0x040fe20000400000 */
[----:B------:R-:W-:Y:S01]  /*6230*/  F2FP.F16.E4M3.UNPACK_B R137, R161.H1 ;  /* 0x000000a1ff89723e */ /* 0x000fe200030006ff */
[C---:B------:R-:W-:Y:S01]  /*6240*/  FMUL R23, R78.reuse, R23 ;  /* 0x000000174e177220 */ /* 0x040fe20000400000 */
[--C-:B------:R-:W-:Y:S01]  /*6250*/  HADD2.F32 R103, -RZ, R105.reuse.H0_H0 ;  /* 0x20000069ff677230 */ /* 0x100fe20000004100 */
[----:B------:R-:W-:Y:S01]  /*6260*/  F2FP.SATFINITE.E4M3.F32.PACK_AB_MERGE_C R203, R19, R14, RZ ;  /* 0x0000000e13cb723e */ /* 0x000fe200048070ff */
[C---:B------:R-:W-:Y:S01]  /*6270*/  FFMA R18, R81.reuse, R99, R18 ;  /* 0x0000006351127223 */ /* 0x040fe20000000012 */
[C---:B------:R-:W-:Y:S01]  /*6280*/  FFMA R23, R81.reuse, R102, R23 ;  /* 0x0000006651177223 */ /* 0x040fe20000000017 */
[----:B------:R-:W-:Y:S01]  /*6290*/  FFMA R20, R81, R101, R20 ;  /* 0x0000006551147223 */ /* 0x000fe20000000014 */
[----:B------:R-:W-:Y:S01]  /*62a0*/  F2FP.F16.E4M3.UNPACK_B R139, R162 ;  /* 0x000000a2ff8b723e */ /* 0x000fe200020006ff */
[----:B------:R-:W-:Y:S01]  /*62b0*/  HADD2.F32 R106, -RZ, R105.H1_H1 ;  /* 0x30000069ff6a7230 */ /* 0x000fe20000004100 */
[----:B------:R-:W-:Y:S01]  /*62c0*/  F2FP.SATFINITE.E4M3.F32.PACK_AB_MERGE_C R203, R13, R12, R203 ;  /* 0x0000000c0dcb723e */ /* 0x000fe200048070cb */
[----:B------:R-:W-:Y:S01]  /*62d0*/  FFMA R21, R81, R104, R21 ;  /* 0x0000006851157223 */ /* 0x000fe20000000015 */
[----:B------:R-:W-:Y:S01]  /*62e0*/  F2FP.SATFINITE.E4M3.F32.PACK_AB_MERGE_C R208, R23, R18, RZ ;  /* 0x0000001217d0723e */ /* 0x000fe200048070ff */
[----:B------:R-:W-:Y:S02]  /*62f0*/  HADD2.F32 R105, -RZ, R107.H0_H0 ;  /* 0x2000006bff697230 */ /* 0x000fe40000004100 */
[C---:B------:R-:W-:Y:S01]  /*6300*/  FMUL R22, R78.reuse, R26 ;  /* 0x0000001a4e167220 */ /* 0x040fe20000400000 */
[----:B------:R1:W-:Y:S01]  /*6310*/  STS.128 [R172+UR49+0x8200], R200 ;  /* 0x008200c8ac007988 */ /* 0x0003e20008000c31 */
[----:B------:R-:W-:Y:S01]  /*6320*/  F2FP.SATFINITE.E4M3.F32.PACK_AB_MERGE_C R208, R17, R16, R208 ;  /* 0x0000001011d0723e */ /* 0x000fe200048070d0 */
[----:B------:R-:W-:Y:S02]  /*6330*/  HADD2.F32 R140, -RZ, R139.H1_H1 ;  /* 0x3000008bff8c7230 */ /* 0x000fe40000004100 */
[C---:B------:R-:W-:Y:S01]  /*6340*/  FFMA R22, R81.reuse, R103, R22 ;  /* 0x0000006751167223 */ /* 0x040fe20000000016 */
[C---:B------:R-:W-:Y:S01]  /*6350*/  FMUL R27, R78.reuse, R27 ;  /* 0x0000001b4e1b7220 */ /* 0x040fe20000400000 */
[--C-:B------:R-:W-:Y:S02]  /*6360*/  HADD2.F32 R107, -RZ, R109.reuse.H0_H0 ;  /* 0x2000006dff6b7230 */ /* 0x100fe40000004100 */
[C---:B------:R-:W-:Y:S01]  /*6370*/  FMUL R26, R78.reuse, R30 ;  /* 0x0000001e4e1a7220 */ /* 0x040fe20000400000 */
[----:B------:R-:W-:Y:S02]  /*6380*/  HADD2.F32 R110, -RZ, R109.H1_H1 ;  /* 0x3000006dff6e7230 */ /* 0x000fe40000004100 */
[C---:B------:R-:W-:Y:S01]  /*6390*/  FFMA R27, R81.reuse, R106, R27 ;  /* 0x0000006a511b7223 */ /* 0x040fe2000000001b */
[C---:B------:R-:W-:Y:S01]  /*63a0*/  FFMA R24, R81.reuse, R105, R24 ;  /* 0x0000006951187223 */ /* 0x040fe20000000018 */
[----:B------:R-:W-:Y:S01]  /*63b0*/  FFMA R25, R81, R108, R25 ;  /* 0x0000006c51197223 */ /* 0x000fe20000000019 */
[----:B------:R-:W-:Y:S01]  /*63c0*/  F2FP.F16.E4M3.UNPACK_B R141, R162.H1 ;  /* 0x000000a2ff8d723e */ /* 0x000fe200030006ff */
[----:B------:R-:W-:Y:S01]  /*63d0*/  HADD2.F32 R109, -RZ, R111.H0_H0 ;  /* 0x2000006fff6d7230 */ /* 0x000fe20000004100 */
[----:B------:R-:W-:Y:S01]  /*63e0*/  F2FP.SATFINITE.E4M3.F32.PACK_AB_MERGE_C R209, R27, R22, RZ ;  /* 0x000000161bd1723e */ /* 0x000fe200048070ff */
[----:B------:R-:W-:Y:S01]  /*63f0*/  FFMA R26, R81, R107, R26 ;  /* 0x0000006b511a7223 */ /* 0x000fe2000000001a */
[C---:B------:R-:W-:Y:S01]  /*6400*/  FMUL R31, R78.reuse, R31 ;  /* 0x0000001f4e1f7220 */ /* 0x040fe20000400000 */
[--C-:B------:R-:W-:Y:S01]  /*6410*/  HADD2.F32 R111, -RZ, R113.reuse.H0_H0 ;  /* 0x20000071ff6f7230 */ /* 0x100fe20000004100 */
[----:B------:R-:W-:Y:S01]  /*6420*/  F2FP.SATFINITE.E4M3.F32.PACK_AB_MERGE_C R209, R21, R20, R209 ;  /* 0x0000001415d1723e */ /* 0x000fe200048070d1 */
[----:B------:R-:W-:Y:S02]  /*6430*/  HADD2.F32 R114, -RZ, R113.H1_H1 ;  /* 0x30000071ff727230 */ /* 0x000fe40000004100 */
[C---:B------:R-:W-:Y:S01]  /*6440*/  FFMA R31, R81.reuse, R110, R31 ;  /* 0x0000006e511f7223 */ /* 0x040fe2000000001f */
[C---:B------:R-:W-:Y:S01]  /*6450*/  FFMA R28, R81.reuse, R109, R28 ;  /* 0x0000006d511c7223 */ /* 0x040fe2000000001c */
[----:B------:R-:W-:Y:S01]  /*6460*/  FFMA R29, R81, R112, R29 ;  /* 0x00000070511d7223 */ /* 0x000fe2000000001d */
[----:B------:R-:W-:Y:S02]  /*6470*/  HADD2.F32 R113, -RZ, R115.H0_H0 ;  /* 0x20000073ff717230 */ /* 0x000fe40000004100 */
[C---:B------:R-:W-:Y:S01]  /*6480*/  FMUL R30, R78.reuse, R34 ;  /* 0x000000224e1e7220 */ /* 0x040fe20000400000 */
[----:B------:R-:W-:Y:S01]  /*6490*/  F2FP.F16.E4M3.UNPACK_B R143, R163 ;  /* 0x000000a3ff8f723e */ /* 0x000fe200020006ff */
[C---:B------:R-:W-:Y:S01]  /*64a0*/  FMUL R35, R78.reuse, R35 ;  /* 0x000000234e237220 */ /* 0x040fe20000400000 */
[----:B------:R-:W-:Y:S01]  /*64b0*/  HADD2.F32 R115, -RZ, R117.H0_H0 ;  /* 0x20000075ff737230 */ /* 0x000fe20000004100 */
[----:B------:R-:W-:Y:S01]  /*64c0*/  F2FP.SATFINITE.E4M3.F32.PACK_AB_MERGE_C R210, R31, R26, RZ ;  /* 0x0000001a1fd2723e */ /* 0x000fe200048070ff */
[C---:B------:R-:W-:Y:S01]  /*64d0*/  FFMA R30, R81.reuse, R111, R30 ;  /* 0x0000006f511e7223 */ /* 0x040fe2000000001e */
[C---:B------:R-:W-:Y:S01]  /*64e0*/  FFMA R35, R81.reuse, R114, R35 ;  /* 0x0000007251237223 */ /* 0x040fe20000000023 */
[C---:B------:R-:W-:Y:S01]  /*64f0*/  FFMA R32, R81.reuse, R113, R32 ;  /* 0x0000007151207223 */ /* 0x040fe20000000020 */
[----:B------:R-:W-:Y:S01]  /*6500*/  F2FP.F16.E4M3.UNPACK_B R145, R163.H1 ;  /* 0x000000a3ff91723e */ /* 0x000fe200030006ff */
[----:B------:R-:W-:Y:S01]  /*6510*/  FFMA R33, R81, R116, R33 ;  /* 0x0000007451217223 */ /* 0x000fe20000000021 */
[----:B------:R-:W-:Y:S01]  /*6520*/  F2FP.SATFINITE.E4M3.F32.PACK_AB_MERGE_C R210, R25, R24, R210 ;  /* 0x0000001819d2723e */ /* 0x000fe200048070d2 */
[----:B------:R-:W-:Y:S01]  /*6530*/  HADD2.F32 R144, -RZ, R143.H1_H1 ;  /* 0x3000008fff907230 */ /* 0x000fe20000004100 */
[----:B------:R-:W-:Y:S01]  /*6540*/  F2FP.SATFINITE.E4M3.F32.PACK_AB_MERGE_C R211, R35, R30, RZ ;  /* 0x0000001e23d3723e */ /* 0x000fe200048070ff */
[----:B------:R-:W-:Y:S02]  /*6550*/  HADD2.F32 R118, -RZ, R117.H1_H1 ;  /* 0x30000075ff767230 */ /* 0x000fe40000004100 */
[C---:B------:R-:W-:Y:S01]  /*6560*/  FMUL R34, R78.reuse, R38 ;  /* 0x000000264e227220 */ /* 0x040fe20000400000 */
[----:B------:R-:W-:Y:S01]  /*6570*/  HADD2.F32 R117, -RZ, R119.H0_H0 ;  /* 0x20000077ff757230 */ /* 0x000fe20000004100 */
[----:B------:R-:W-:Y:S01]  /*6580*/  F2FP.SATFINITE.E4M3.F32.PACK_AB_MERGE_C R211, R29, R28, R211 ;  /* 0x0000001c1dd3723e */ /* 0x000fe200048070d3 */
[C---:B------:R-:W-:Y:S01]  /*6590*/  FMUL R39, R78.reuse, R39 ;  /* 0x000000274e277220 */ /* 0x040fe20000400000 */
[--C-:B------:R-:W-:Y:S02]  /*65a0*/  HADD2.F32 R119, -RZ, R121.reuse.H0_H0 ;  /* 0x20000079ff777230 */ /* 0x100fe40000004100 */
[C---:B------:R-:W-:Y:S01]  /*65b0*/  FFMA R34, R81.reuse, R115, R34 ;  /* 0x0000007351227223 */ /* 0x040fe20000000022 */
[----:B------:R-:W-:Y:S01]  /*65c0*/  HADD2.F32 R122, -RZ, R121.H1_H1 ;  /* 0x30000079ff7a7230 */ /* 0x000fe20000004100 */
[----:B------:R1:W-:Y:S01]  /*65d0*/  STS.128 [R192+0x8010], R208 ;  /* 0x008010d0c0007388 */ /* 0x0003e20000000c00 */
[----:B------:R-:W-:Y:S02]  /*65e0*/  HADD2.F32 R121, -RZ, R123.H0_H0 ;  /* 0x2000007bff797230 */ /* 0x000fe40000004100 */
[C---:B------:R-:W-:Y:S01]  /*65f0*/  FFMA R39, R81.reuse, R118, R39 ;  /* 0x0000007651277223 */ /* 0x040fe20000000027 */
[C---:B------:R-:W-:Y:S01]  /*6600*/  FFMA R36, R81.reuse, R117, R36 ;  /* 0x0000007551247223 */ /* 0x040fe20000000024 */
[----:B------:R-:W-:Y:S01]  /*6610*/  FFMA R37, R81, R120, R37 ;  /* 0x0000007851257223 */ /* 0x000fe20000000025 */
[C---:B------:R-:W-:Y:S01]  /*6620*/  FMUL R38, R78.reuse, R42 ;  /* 0x0000002a4e267220 */ /* 0x040fe20000400000 */
[----:B------:R-:W-:Y:S01]  /*6630*/  ISETP.NE.AND P0, PT, R189, RZ, PT ;  /* 0x000000ffbd00720c */ /* 0x000fe20003f05270 */
[C---:B------:R-:W-:Y:S01]  /*6640*/  FMUL R43, R78.reuse, R43 ;  /* 0x0000002b4e2b7220 */ /* 0x040fe20000400000 */
[--C-:B------:R-:W-:Y:S01]  /*6650*/  HADD2.F32 R123, -RZ, R125.reuse.H0_H0 ;  /* 0x2000007dff7b7230 */ /* 0x100fe20000004100 */
[----:B------:R-:W-:Y:S01]  /*6660*/  F2FP.SATFINITE.E4M3.F32.PACK_AB_MERGE_C R212, R39, R34, RZ ;  /* 0x0000002227d4723e */ /* 0x000fe200048070ff */
[C---:B------:R-:W-:Y:S01]  /*6670*/  FFMA R38, R81.reuse, R119, R38 ;  /* 0x0000007751267223 */ /* 0x040fe20000000026 */
[C---:B------:R-:W-:Y:S01]  /*6680*/  FFMA R43, R81.reuse, R122, R43 ;  /* 0x0000007a512b7223 */ /* 0x040fe2000000002b */
[----:B------:R-:W-:Y:S01]  /*6690*/  FFMA R40, R81, R121, R40 ;  /* 0x0000007951287223 */ /* 0x000fe20000000028 */
[----:B------:R-:W-:Y:S01]  /*66a0*/  F2FP.SATFINITE.E4M3.F32.PACK_AB_MERGE_C R212, R33, R32, R212 ;  /* 0x0000002021d4723e */ /* 0x000fe200048070d4 */
[----:B------:R-:W-:Y:S01]  /*66b0*/  FFMA R41, R81, R124, R41 ;  /* 0x0000007c51297223 */ /* 0x000fe20000000029 */
[----:B------:R-:W-:Y:S01]  /*66c0*/  HADD2.F32 R126, -RZ, R125.H1_H1 ;  /* 0x3000007dff7e7230 */ /* 0x000fe20000004100 */
[----:B------:R-:W-:Y:S01]  /*66d0*/  F2FP.SATFINITE.E4M3.F32.PACK_AB_MERGE_C R213, R43, R38, RZ ;  /* 0x000000262bd5723e */ /* 0x000fe200048070ff */
[----:B------:R-:W-:Y:S02]  /*66e0*/  HADD2.F32 R125, -RZ, R127.H0_H0 ;  /* 0x2000007fff7d7230 */ /* 0x000fe40000004100 */
[C---:B------:R-:W-:Y:S01]  /*66f0*/  FMUL R42, R78.reuse, R46 ;  /* 0x0000002e4e2a7220 */ /* 0x040fe20000400000 */
[----:B------:R-:W-:Y:S01]  /*6700*/  FMUL R47, R78, R47 ;  /* 0x0000002f4e2f7220 */ /* 0x000fe20000400000 */
[--C-:B------:R-:W-:Y:S01]  /*6710*/  HADD2.F32 R127, -RZ, R129.reuse.H0_H0 ;  /* 0x20000081ff7f7230 */ /* 0x100fe20000004100 */
[----:B------:R-:W-:Y:S01]  /*6720*/  F2FP.SATFINITE.E4M3.F32.PACK_AB_MERGE_C R213, R37, R36, R213 ;  /* 0x0000002425d5723e */ /* 0x000fe200048070d5 */
[C---:B------:R-:W-:Y:S01]  /*6730*/  FFMA R42, R81.reuse, R123, R42 ;  /* 0x0000007b512a7223 */ /* 0x040fe2000000002a */
[C---:B------:R-:W-:Y:S01]  /*6740*/  FFMA R47, R81.reuse, R126, R47 ;  /* 0x0000007e512f7223 */ /* 0x040fe2000000002f */
[C---:B------:R-:W-:Y:S01]  /*6750*/  FFMA R44, R81.reuse, R125, R44 ;  /* 0x0000007d512c7223 */ /* 0x040fe2000000002c */
[----:B------:R-:W-:Y:S01]  /*6760*/  ISETP.NE.AND P6, PT, R198, RZ, PT ;  /* 0x000000ffc600720c */ /* 0x000fe20003fc5270 */
[----:B------:R-:W-:Y:S01]  /*6770*/  FFMA R45, R81, R128, R45 ;  /* 0x00000080512d7223 */ /* 0x000fe2000000002d */
[----:B------:R-:W-:Y:S01]  /*6780*/  HADD2.F32 R130, -RZ, R129.H1_H1 ;  /* 0x30000081ff827230 */ /* 0x000fe20000004100 */
[----:B------:R-:W-:Y:S01]  /*6790*/  F2FP.SATFINITE.E4M3.F32.PACK_AB_MERGE_C R214, R47, R42, RZ ;  /* 0x0000002a2fd6723e */ /* 0x000fe200048070ff */
[----:B------:R-:W-:Y:S02]  /*67a0*/  HADD2.F32 R129, -RZ, R131.H0_H0 ;  /* 0x20000083ff817230 */ /* 0x000fe40000004100 */
[C---:B------:R-:W-:Y:S01]  /*67b0*/  FMUL R46, R78.reuse, R50 ;  /* 0x000000324e2e7220 */ /* 0x040fe20000400000 */
[C---:B------:R-:W-:Y:S01]  /*67c0*/  FMUL R51, R78.reuse, R51 ;  /* 0x000000334e337220 */ /* 0x040fe20000400000 */
[--C-:B------:R-:W-:Y:S02]  /*67d0*/  HADD2.F32 R131, -RZ, R133.reuse.H0_H0 ;  /* 0x20000085ff837230 */ /* 0x100fe40000004100 */
[C---:B------:R-:W-:Y:S01]  /*67e0*/  FMUL R50, R78.reuse, R54 ;  /* 0x000000364e327220 */ /* 0x040fe20000400000 */
[C---:B------:R-:W-:Y:S01]  /*67f0*/  FFMA R46, R81.reuse, R127, R46 ;  /* 0x0000007f512e7223 */ /* 0x040fe2000000002e */
[----:B------:R-:W-:Y:S02]  /*6800*/  HADD2.F32 R134, -RZ, R133.H1_H1 ;  /* 0x30000085ff867230 */ /* 0x000fe40000004100 */
[C---:B------:R-:W-:Y:S01]  /*6810*/  FFMA R51, R81.reuse, R130, R51 ;  /* 0x0000008251337223 */ /* 0x040fe20000000033 */
[----:B------:R-:W-:Y:S02]  /*6820*/  HADD2.F32 R133, -RZ, R135.H0_H0 ;  /* 0x20000087ff857230 */ /* 0x000fe40000004100 */
[C---:B------:R-:W-:Y:S01]  /*6830*/  FMUL R55, R78.reuse, R55 ;  /* 0x000000374e377220 */ /* 0x040fe20000400000 */
[C---:B------:R-:W-:Y:S01]  /*6840*/  FFMA R48, R81.reuse, R129, R48 ;  /* 0x0000008151307223 */ /* 0x040fe20000000030 */
[C---:B------:R-:W-:Y:S01]  /*6850*/  FFMA R49, R81.reuse, R132, R49 ;  /* 0x0000008451317223 */ /* 0x040fe20000000031 */
[--C-:B------:R-:W-:Y:S02]  /*6860*/  HADD2.F32 R135, -RZ, R137.reuse.H0_H0 ;  /* 0x20000089ff877230 */ /* 0x100fe40000004100 */
[C---:B------:R-:W-:Y:S01]  /*6870*/  FFMA R50, R81.reuse, R131, R50 ;  /* 0x0000008351327223 */ /* 0x040fe20000000032 */
[----:B------:R-:W-:Y:S02]  /*6880*/  HADD2.F32 R138, -RZ, R137.H1_H1 ;  /* 0x30000089ff8a7230 */ /* 0x000fe40000004100 */
[C---:B------:R-:W-:Y:S01]  /*6890*/  FMUL R54, R78.reuse, R58 ;  /* 0x0000003a4e367220 */ /* 0x040fe20000400000 */
[----:B------:R-:W-:Y:S02]  /*68a0*/  HADD2.F32 R137, -RZ, R139.H0_H0 ;  /* 0x2000008bff897230 */ /* 0x000fe40000004100 */
[C---:B------:R-:W-:Y:S01]  /*68b0*/  FFMA R55, R81.reuse, R134, R55 ;  /* 0x0000008651377223 */ /* 0x040fe20000000037 */
        /* <DEDUP_REMOVED lines=16> */
[----:B------:R-:W-:Y:S01]  /*69c0*/  FFMA R63, R81, R142, R63 ;  /* 0x0000008e513f7223 */ /* 0x000fe2000000003f */
[----:B------:R-:W-:Y:S01]  /*69d0*/  FMUL R67, R78, R67 ;  /* 0x000000434e437220 */ /* 0x000fe20000400000 */
[----:B------:R-:W-:Y:S01]  /*69e0*/  F2FP.SATFINITE.E4M3.F32.PACK_AB_MERGE_C R215, R51, R46, RZ ;  /* 0x0000002e33d7723e */ /* 0x000fe200048070ff */
[C---:B------:R-:W-:Y:S01]  /*69f0*/  FFMA R60, R81.reuse, R141, R60 ;  /* 0x0000008d513c7223 */ /* 0x040fe2000000003c */
[C---:B------:R-:W-:Y:S01]  /*6a00*/  FFMA R61, R81.reuse, R144, R61 ;  /* 0x00000090513d7223 */ /* 0x040fe2000000003d */
[C---:B------:R-:W-:Y:S01]  /*6a10*/  FFMA R62, R81.reuse, R143, R62 ;  /* 0x0000008f513e7223 */ /* 0x040fe2000000003e */
[----:B------:R-:W-:Y:S01]  /*6a20*/  FFMA R67, R81, R146, R67 ;  /* 0x0000009251437223 */ /* 0x000fe20000000043 */
[----:B------:R-:W-:Y:S02]  /*6a30*/  F2FP.SATFINITE.E4M3.F32.PACK_AB_MERGE_C R214, R41, R40, R214 ;  /* 0x0000002829d6723e */ /* 0x000fe400048070d6 */
[----:B------:R-:W-:Y:S02]  /*6a40*/  F2FP.SATFINITE.E4M3.F32.PACK_AB_MERGE_C R215, R45, R44, R215 ;  /* 0x0000002c2dd7723e */ /* 0x000fe400048070d7 */
[----:B------:R-:W-:Y:S02]  /*6a50*/  F2FP.SATFINITE.E4M3.F32.PACK_AB_MERGE_C R216, R55, R50, RZ ;  /* 0x0000003237d8723e */ /* 0x000fe400048070ff */
[----:B------:R-:W-:Y:S01]  /*6a60*/  F2FP.SATFINITE.E4M3.F32.PACK_AB_MERGE_C R217, R59, R54, RZ ;  /* 0x000000363bd9723e */ /* 0x000fe200048070ff */
[----:B------:R1:W-:Y:S01]  /*6a70*/  STS.128 [R195+0x8020], R212 ;  /* 0x008020d4c3007388 */ /* 0x0003e20000000c00 */
[----:B------:R-:W-:Y:S02]  /*6a80*/  F2FP.SATFINITE.E4M3.F32.PACK_AB_MERGE_C R218, R63, R58, RZ ;  /* 0x0000003a3fda723e */ /* 0x000fe400048070ff */
[----:B------:R-:W-:Y:S02]  /*6a90*/  F2FP.SATFINITE.E4M3.F32.PACK_AB_MERGE_C R219, R67, R62, RZ ;  /* 0x0000003e43db723e */ /* 0x000fe400048070ff */
[----:B------:R-:W-:Y:S02]  /*6aa0*/  F2FP.SATFINITE.E4M3.F32.PACK_AB_MERGE_C R216, R49, R48, R216 ;  /* 0x0000003031d8723e */ /* 0x000fe400048070d8 */
[----:B------:R-:W-:Y:S02]  /*6ab0*/  F2FP.SATFINITE.E4M3.F32.PACK_AB_MERGE_C R217, R53, R52, R217 ;  /* 0x0000003435d9723e */ /* 0x000fe400048070d9 */
[----:B------:R-:W-:Y:S02]  /*6ac0*/  F2FP.SATFINITE.E4M3.F32.PACK_AB_MERGE_C R218, R57, R56, R218 ;  /* 0x0000003839da723e */ /* 0x000fe400048070da */
[----:B------:R-:W-:Y:S02]  /*6ad0*/  F2FP.SATFINITE.E4M3.F32.PACK_AB_MERGE_C R219, R61, R60, R219 ;  /* 0x0000003c3ddb723e */ /* 0x000fe400048070db */
[----:B------:R-:W-:Y:S02]  /*6ae0*/  LEA R204, R181, UR49, 0x3 ;  /* 0x00000031b5cc7c11 */ /* 0x000fe4000f8e18ff */
[----:B------:R-:W-:Y:S01]  /*6af0*/  @P6 SHF.L.U32 R221, R180, 0x1f, RZ ;  /* 0x0000001fb4dd6819 */ /* 0x000fe200000006ff */
[----:B------:R1:W-:Y:S01]  /*6b00*/  STS.128 [R194+0x8010], R216 ;  /* 0x008010d8c2007388 */ /* 0x0003e20000000c00 */
[----:B------:R-:W-:Y:S01]  /*6b10*/  @!PT LDS RZ, [RZ] ;  /* 0x00000000fffff984 */ /* 0x000fe20000000800 */
[----:B------:R-:W-:Y:S01]  /*6b20*/  @!PT LDS RZ, [RZ] ;  /* 0x00000000fffff984 */ /* 0x000fe20000000800 */
[----:B------:R-:W-:Y:S01]  /*6b30*/  @!PT LDS RZ, [RZ] ;  /* 0x00000000fffff984 */ /* 0x000fe20000000800 */
[----:B------:R-:W-:Y:S01]  /*6b40*/  @!PT LDS RZ, [RZ] ;  /* 0x00000000fffff984 */ /* 0x000fe20000000800 */
[----:B------:R2:W-:Y:S07]  /*6b50*/  MEMBAR.ALL.CTA ;  /* 0x0000000000007992 */ /* 0x0005ee0000008000 */
[----:B--2---:R-:W2:Y:S02]  /*6b60*/  FENCE.VIEW.ASYNC.S ;  /* 0x00000000000073c6 */ /* 0x004ea40000000000 */
[----:B--2---:R-:W-:Y:S06]  /*6b70*/  BAR.SYNC.DEFER_BLOCKING 0x1, 0x80 ;  /* 0x0042000000007b1d */ /* 0x004fec0000010000 */
[----:B------:R-:W-:Y:S05]  /*6b80*/  @P0 BRA `(.L_x_98) ;  /* 0x0000000000280947 */ /* 0x000fea0003800000 */
[----:B------:R-:W-:Y:S02]  /*6b90*/  UIADD3 UR4, UPT, UPT, UR49, 0x8200, URZ ;  /* 0x0000820031047890 */ /* 0x000fe4000fffe0ff */
[----:B------:R-:W-:Y:S01]  /*6ba0*/  UIADD3 UR6, UP0, UPT, UR52, 0x680, URZ ;  /* 0x0000068034067890 */ /* 0x000fe2000ff1e0ff */
[----:B------:R-:W-:Y:S03]  /*6bb0*/  UMOV UR43, UR36 ;  /* 0x00000024002b7c82 */ /* 0x000fe60008000000 */
[----:B------:R-:W-:Y:S01]  /*6bc0*/  MOV R188, UR4 ;  /* 0x0000000400bc7c02 */ /* 0x000fe20008000f00 */
[----:B------:R-:W-:Y:S03]  /*6bd0*/  UIADD3.X UR7, UPT, UPT, URZ, UR53, URZ, UP0, !UPT ;  /* 0x00000035ff077290 */ /* 0x000fe600087fe4ff */
[----:B------:R-:W-:Y:S11]  /*6be0*/  R2UR UR40, R188 ;  /* 0x00000000bc2872ca */ /* 0x000ff600000e0000 */
[----:B------:R-:W-:Y:S02]  /*6bf0*/  @!UPT UIADD3 URZ, UPT, UPT, URZ, URZ, URZ ;  /* 0x000000fffffff290 */ /* 0x000fe4000fffe0ff */
[----:B------:R2:W-:Y:S01]  /*6c00*/  UTMASTG.3D [UR40], [UR6] ;  /* 0x00000028060073b5 */ /* 0x0005e20008010000 */
[----:B------:R0:W-:Y:S01]  /*6c10*/  UTMACMDFLUSH ;  /* 0x00000000000079b7 */ /* 0x0001e20000000000 */
[----:B--2---:R-:W-:Y:S04]  /*6c20*/  DEPBAR.LE SB0, 0x1 ;  /* 0x000080400000791a */ /* 0x004fe80000000000 */
.L_x_98:
[----:B------:R-:W-:Y:S05]  /*6c30*/  BSYNC.RECONVERGENT B0 ;  /* 0x0000000000007941 */ /* 0x000fea0003800200 */
.L_x_97:
[----:B------:R-:W-:Y:S06]  /*6c40*/  BAR.SYNC.DEFER_BLOCKING 0x1, 0x80 ;  /* 0x0042000000007b1d */ /* 0x000fec0000010000 */
[----:B------:R-:W2:Y:S01]  /*6c50*/  @P6 SYNCS.PHASECHK.TRANS64.TRYWAIT P0, [R204+URZ+0x40], R221 ;  /* 0x000040ddcc0065a7 */ /* 0x000ea200080011ff */
[----:B------:R-:W-:Y:S01]  /*6c60*/  BSSY B1, `(.L_x_99) ;  /* 0x0000023000017945 */ /* 0x000fe20003800000 */
[----:B--2---:R-:W-:Y:S03]  /*6c70*/  @P6 SEL R196, RZ, 0x1, !P0 ;  /* 0x00000001ffc46807 */ /* 0x004fe60004000000 */
[----:B------:R-:W-:Y:S05]  /*6c80*/  @!P6 BRA `(.L_x_100) ;  /* 0x000000000080e947 */ /* 0x000fea0003800000 */
[----:B------:R-:W-:Y:S01]  /*6c90*/  ISETP.NE.AND P1, PT, R197, RZ, PT ;  /* 0x000000ffc500720c */ /* 0x000fe20003f25270 */
[----:B------:R-:W-:Y:S01]  /*6ca0*/  BSSY B0, `(.L_x_101) ;  /* 0x000000a000007945 */ /* 0x000fe20003800000 */
[----:B------:R-:W-:Y:S11]  /*6cb0*/  ISETP.NE.AND P0, PT, R196, RZ, PT ;  /* 0x000000ffc400720c */ /* 0x000ff60003f05270 */
[----:B------:R-:W-:Y:S04]  /*6cc0*/  @P1 IMAD R0, R181, 0x2000, R186 ;  /* 0x00002000b5001824 */ /* 0x000fe800078e02ba */
[C---:B------:R-:W-:Y:S01]  /*6cd0*/  @P1 IMAD.IADD R6, R0.reuse, 0x1, R199 ;  /* 0x0000000100061824 */ /* 0x040fe200078e02c7 */
[----:B------:R-:W-:Y:S03]  /*6ce0*/  @P1 IADD3 R4, PT, PT, R0, R207, RZ ;  /* 0x000000cf00041210 */ /* 0x000fe60007ffe0ff */
[----:B------:R-:W-:Y:S01]  /*6cf0*/  @P1 IMAD.IADD R2, R205, 0x1, R6 ;  /* 0x00000001cd021824 */ /* 0x000fe200078e0206 */
[----:B------:R-:W-:Y:S06]  /*6d00*/  @P0 BRA `(.L_x_102) ;  /* 0x00000000000c0947 */ /* 0x000fec0003800000 */
[----:B------:R-:W-:Y:S04]  /*6d10*/  SHF.L.U32 R3, R180, 0x1f, RZ ;  /* 0x0000001fb4037819 */ /* 0x000fe800000006ff */
[----:B------:R-:W2:Y:S02]  /*6d20*/  SYNCS.PHASECHK.TRANS64.TRYWAIT P0, [R204+URZ+0x40], R3 ;  /* 0x00004003cc0075a7 */ /* 0x000ea400080011ff */
[----:B--2---:R-:W-:Y:S05]  /*6d30*/  @!P0 BRA `(.L_x_103) ;  /* 0x0000004800cc8947 */ /* 0x004fea0003800000 */
.L_x_102:
[----:B------:R-:W-:Y:S05]  /*6d40*/  BSYNC B0 ;  /* 0x0000000000007941 */ /* 0x000fea0003800000 */
.L_x_101:
[----:B------:R-:W-:Y:S01]  /*6d50*/  ISETP.NE.AND P0, PT, R197, RZ, PT ;  /* 0x000000ffc500720c */ /* 0x000fe20003f05270 */
[----:B--2---:R-:W-:Y:S02]  /*6d60*/  VIADD R204, R204, 0x60 ;  /* 0x00000060cccc7836 */ /* 0x004fe40000000000 */
[----:B------:R-:W-:Y:S02]  /*6d70*/  IMAD.U32 R3, RZ, RZ, UR37 ;  /* 0x00000025ff037e24 */ /* 0x000fe4000f8e00ff */
[----:B------:R-:W-:Y:S03]  /*6d80*/  VIADD R181, R181, 0x1 ;  /* 0x00000001b5b57836 */ /* 0x000fe60000000000 */
[----:B------:R-:W-:Y:S05]  /*6d90*/  PRMT R3, R3, 0x654, R204 ;  /* 0x0000065403037816 */ /* 0x000fea00000000cc */
[----:B------:R2:W3:Y:S04]  /*6da0*/  @P0 LDS.128 R148, [R0] ;  /* 0x0000000000940984 */ /* 0x0004e80000000c00 */
[----:B------:R2:W4:Y:S04]  /*6db0*/  @P0 LDS.128 R156, [R4+0x20] ;  /* 0x00002000049c0984 */ /* 0x0005280000000c00 */
        /* <DEDUP_REMOVED lines=9> */
[----:B------:R-:W-:Y:S01]  /*6e50*/  SEL R181, R181, RZ, P0 ;  /* 0x000000ffb5b57207 */ /* 0x000fe20000000000 */
[----:B-----5:R5:W-:Y:S02]  /*6e60*/  SYNCS.ARRIVE.TRANS64.RED.A1T0 RZ, [R3+URZ], RZ ;  /* 0x000000ff03ff79a7 */ /* 0x020be400081004ff */
[----:B-----5:R-:W-:Y:S04]  /*6e70*/  SEL R3, RZ, 0x1, P0 ;  /* 0x00000001ff037807 */ /* 0x020fe80000000000 */
[----:B--234-:R-:W-:Y:S02]  /*6e80*/  LOP3.LUT R180, R180, R3, RZ, 0x3c, !PT ;  /* 0x00000003b4b47212 */ /* 0x01cfe400078e3cff */
.L_x_100:
[----:B------:R-:W-:Y:S05]  /*6e90*/  BSYNC B1 ;  /* 0x0000000000017941 */ /* 0x000fea0003800000 */
.L_x_99:
[----:B------:R-:W-:Y:S01]  /*6ea0*/  VIADD R0, R80, 0x40 ;  /* 0x0000004050007836 */ /* 0x000fe20000000000 */
[----:B------:R-:W-:Y:S04]  /*6eb0*/  BSSY.RECONVERGENT B6, `(.L_x_104) ;  /* 0x0000015000067945 */ /* 0x000fe80003800200 */
[----:B------:R-:W-:Y:S04]  /*6ec0*/  SHF.R.U32.HI R0, RZ, 0x15, R0 ;  /* 0x00000015ff007819 */ /* 0x000fe80000011600 */
[----:B------:R-:W-:Y:S11]  /*6ed0*/  LOP3.LUT P0, RZ, R0, 0x3, R173, 0x48, !PT ;  /* 0x0000000300ff7812 */ /* 0x000ff600078048ad */
[----:B------:R-:W-:Y:S02]  /*6ee0*/  @!UPT UIADD3 URZ, UPT, UPT, URZ, URZ, URZ ;  /* 0x000000fffffff290 */ /* 0x000fe4000fffe0ff */
[----:B------:R-:W-:Y:S05]  /*6ef0*/  @!P0 BRA `(.L_x_105) ;  /* 0x0000000000408947 */ /* 0x000fea0003800000 */
[----:B------:R-:W2:Y:S01]  /*6f00*/  LDCU.64 UR8, c[0x4][0x78] ;  /* 0x01000f00ff0877ac */ /* 0x000ea20008000a00 */
[----:B------:R-:W-:Y:S01]  /*6f10*/  MOV R3, 0x0 ;  /* 0x0000000000037802 */ /* 0x000fe20000000f00 */
[----:B------:R-:W-:Y:S02]  /*6f20*/  HFMA2 R12, -RZ, RZ, 0, 5.9604644775390625e-08 ;  /* 0x00000001ff0c7431 */ /* 0x000fe400000001ff */
[----:B------:R-:W-:Y:S02]  /*6f30*/  IMAD.MOV.U32 R8, RZ, RZ, 0x192 ;  /* 0x00000192ff087424 */ /* 0x000fe400078e00ff */
[----:B------:R-:W-:Y:S01]  /*6f40*/  IMAD.MOV.U32 R13, RZ, RZ, RZ ;  /* 0x000000ffff0d7224 */ /* 0x000fe200078e00ff */
[----:B------:R-:W3:Y:S01]  /*6f50*/  LDCU.64 UR6, c[0x4][0x80] ;  /* 0x01001000ff0677ac */ /* 0x000ee20008000a00 */
[----:B------:R-:W4:Y:S01]  /*6f60*/  LDC.64 R2, c[0x4][R3] ;  /* 0x0100000003027b82 */ /* 0x000f220000000a00 */
[----:B------:R-:W5:Y:S01]  /*6f70*/  LDCU.64 UR4, c[0x4][0x18] ;  /* 0x01000300ff0477ac */ /* 0x000f620008000a00 */
[----:B--2---:R-:W-:Y:S01]  /*6f80*/  MOV R5, UR9 ;  /* 0x0000000900057c02 */ /* 0x004fe20008000f00 */
[----:B------:R-:W-:Y:S01]  /*6f90*/  IMAD.U32 R4, RZ, RZ, UR8 ;  /* 0x00000008ff047e24 */ /* 0x000fe2000f8e00ff */
[----:B---3--:R-:W-:Y:S01]  /*6fa0*/  MOV R7, UR7 ;  /* 0x0000000700077c02 */ /* 0x008fe20008000f00 */
[----:B------:R-:W-:Y:S01]  /*6fb0*/  IMAD.U32 R6, RZ, RZ, UR6 ;  /* 0x00000006ff067e24 */ /* 0x000fe2000f8e00ff */
[----:B-----5:R-:W-:Y:S01]  /*6fc0*/  MOV R11, UR5 ;  /* 0x00000005000b7c02 */ /* 0x020fe20008000f00 */
[----:B------:R-:W-:Y:S02]  /*6fd0*/  IMAD.U32 R10, RZ, RZ, UR4 ;  /* 0x00000004ff0a7e24 */ /* 0x000fe4000f8e00ff */
[----:B------:R-:W-:Y:S07]  /*6fe0*/  LEPC R20, `(.L_x_105) ;  /* 0x000000001014794e */ /* 0x000fee0000000000 */
[----:B-1--4-:R-:W-:Y:S05]  /*6ff0*/  CALL.ABS.NOINC R2 ;  /* 0x0000000002007343 */ /* 0x012fea0003c00000 */
.L_x_105:
[----:B------:R-:W-:Y:S05]  /*7000*/  BSYNC.RECONVERGENT B6 ;  /* 0x0000000000067941 */ /* 0x000fea0003800200 */
.L_x_104:
[----:B------:R-:W-:Y:S01]  /*7010*/  F2FP.F16.E4M3.UNPACK_B R4, R149 ;  /* 0x00000095ff04723e */ /* 0x000fe200020006ff */
[----:B------:R-:W-:Y:S05]  /*7020*/  WARPSYNC.ALL ;  /* 0x0000000000007948 */ /* 0x000fea0003800000 */
[----:B------:R-:W-:Y:S01]  /*7030*/  R2UR UR4, R80 ;  /* 0x00000000500472ca */ /* 0x000fe200000e0000 */
[--C-:B------:R-:W-:Y:S01]  /*7040*/  HADD2.F32 R88, -RZ, R4.reuse.H0_H0 ;  /* 0x20000004ff587230 */ /* 0x100fe20000004100 */
[-C--:B------:R-:W-:Y:S01]  /*7050*/  F2FP.F16.E4M3.UNPACK_B R0, R148.reuse ;  /* 0x00000094ff00723e */ /* 0x080fe200020006ff */
[----:B------:R-:W-:Y:S01]  /*7060*/  HADD2.F32 R83, -RZ, R4.H1_H1 ;  /* 0x30000004ff537230 */ /* 0x000fe20000004100 */
[----:B------:R-:W-:Y:S01]  /*7070*/  F2FP.F16.E4M3.UNPACK_B R4, R151 ;  /* 0x00000097ff04723e */ /* 0x000fe200020006ff */
[----:B------:R-:W-:Y:S01]  /*7080*/  BSSY.RECONVERGENT B0, `(.L_x_106) ;  /* 0x0000116000007945 */ /* 0x000fe20003800200 */
[----:B------:R-:W-:Y:S01]  /*7090*/  F2FP.F16.E4M3.UNPACK_B R3, R148.H1 ;  /* 0x00000094ff03723e */ /* 0x000fe200030006ff */
[--C-:B------:R-:W-:Y:S01]  /*70a0*/  HADD2.F32 R2, -RZ, R0.reuse.H0_H0 ;  /* 0x20000000ff027230 */ /* 0x100fe20000004100 */
[----:B-1----:R-:W-:Y:S01]  /*70b0*/  F2FP.F16.E4M3.UNPACK_B R135, R162 ;  /* 0x000000a2ff87723e */ /* 0x002fe200020006ff */
[----:B------:R-:W-:Y:S01]  /*70c0*/  HADD2.F32 R82, -RZ, R0.H1_H1 ;  /* 0x30000000ff527230 */ /* 0x000fe20000004100 */
[----:B------:R-:W-:Y:S01]  /*70d0*/  F2FP.F16.E4M3.UNPACK_B R0, R149.H1 ;  /* 0x00000095ff00723e */ /* 0x000fe200030006ff */
[--C-:B------:R-:W-:Y:S01]  /*70e0*/  HADD2.F32 R84, -RZ, R3.reuse.H0_H0 ;  /* 0x20000003ff547230 */ /* 0x100fe20000004100 */
[----:B------:R-:W-:Y:S01]  /*70f0*/  F2FP.F16.E4M3.UNPACK_B R125, R159.H1 ;  /* 0x0000009fff7d723e */ /* 0x000fe200030006ff */
[----:B------:R-:W-:Y:S01]  /*7100*/  HADD2.F32 R86, -RZ, R3.H1_H1 ;  /* 0x30000003ff567230 */ /* 0x000fe20000004100 */
[-C--:B------:R-:W-:Y:S01]  /*7110*/  F2FP.F16.E4M3.UNPACK_B R3, R150.reuse ;  /* 0x00000096ff03723e */ /* 0x080fe200020006ff */
[--C-:B------:R-:W-:Y:S01]  /*7120*/  HADD2.F32 R90, -RZ, R0.reuse.H0_H0 ;  /* 0x20000000ff5a7230 */ /* 0x100fe20000004100 */
[----:B------:R-:W-:Y:S01]  /*7130*/  ISETP.NE.AND P0, PT, R189, RZ, PT ;  /* 0x000000ffbd00720c */ /* 0x000fe20003f05270 */
[----:B------:R-:W-:Y:S01]  /*7140*/  HADD2.F32 R85, -RZ, R0.H1_H1 ;  /* 0x30000000ff557230 */ /* 0x000fe20000004100 */
[----:B------:R-:W-:Y:S01]  /*7150*/  F2FP.F16.E4M3.UNPACK_B R0, R150.H1 ;  /* 0x00000096ff00723e */ /* 0x000fe200030006ff */
[--C-:B------:R-:W-:Y:S01]  /*7160*/  HADD2.F32 R92, -RZ, R3.reuse.H0_H0 ;  /* 0x20000003ff5c7230 */ /* 0x100fe20000004100 */
[----:B------:R-:W-:Y:S01]  /*7170*/  ISETP.NE.AND P6, PT, R198, RZ, PT ;  /* 0x000000ffc600720c */ /* 0x000fe20003fc5270 */
[----:B------:R-:W-:Y:S01]  /*7180*/  HADD2.F32 R87, -RZ, R3.H1_H1 ;  /* 0x30000003ff577230 */ /* 0x000fe20000004100 */
[----:B------:R-:W-:Y:S01]  /*7190*/  F2FP.F16.E4M3.UNPACK_B R3, R151.H1 ;  /* 0x00000097ff03723e */ /* 0x000fe200030006ff */
[--C-:B------:R-:W-:Y:S02]  /*71a0*/  HADD2.F32 R94, -RZ, R0.reuse.H0_H0 ;  /* 0x20000000ff5e7230 */ /* 0x100fe40000004100 */
[----:B------:R-:W-:Y:S01]  /*71b0*/  HADD2.F32 R89, -RZ, R0.H1_H1 ;  /* 0x30000000ff597230 */ /* 0x000fe20000004100 */
[-C--:B------:R-:W-:Y:S01]  /*71c0*/  F2FP.F16.E4M3.UNPACK_B R0, R152.reuse ;  /* 0x00000098ff00723e */ /* 0x080fe200020006ff */
[--C-:B------:R-:W-:Y:S02]  /*71d0*/  HADD2.F32 R96, -RZ, R4.reuse.H0_H0 ;  /* 0x20000004ff607230 */ /* 0x100fe40000004100 */
[----:B------:R-:W-:Y:S01]  /*71e0*/  HADD2.F32 R91, -RZ, R4.H1_H1 ;  /* 0x30000004ff5b7230 */ /* 0x000fe20000004100 */
[-C--:B------:R-:W-:Y:S01]  /*71f0*/  F2FP.F16.E4M3.UNPACK_B R4, R153.reuse ;  /* 0x00000099ff04723e */ /* 0x080fe200020006ff */
[--C-:B------:R-:W-:Y:S02]  /*7200*/  HADD2.F32 R100, -RZ, R0.reuse.H0_H0 ;  /* 0x20000000ff647230 */ /* 0x100fe40000004100 */
[----:B------:R-:W-:Y:S01]  /*7210*/  HADD2.F32 R95, -RZ, R0.H1_H1 ;  /* 0x30000000ff5f7230 */ /* 0x000fe20000004100 */
[----:B------:R-:W-:Y:S01]  /*7220*/  F2FP.F16.E4M3.UNPACK_B R0, R153.H1 ;  /* 0x00000099ff00723e */ /* 0x000fe200030006ff */
[--C-:B------:R-:W-:Y:S02]  /*7230*/  HADD2.F32 R98, -RZ, R3.reuse.H0_H0 ;  /* 0x20000003ff627230 */ /* 0x100fe40000004100 */
[----:B------:R-:W-:Y:S01]  /*7240*/  HADD2.F32 R93, -RZ, R3.H1_H1 ;  /* 0x30000003ff5d7230 */ /* 0x000fe20000004100 */
[----:B------:R-:W-:Y:S01]  /*7250*/  F2FP.F16.E4M3.UNPACK_B R3, R152.H1 ;  /* 0x00000098ff03723e */ /* 0x000fe200030006ff */
[--C-:B------:R-:W-:Y:S02]  /*7260*/  HADD2.F32 R106, -RZ, R0.reuse.H0_H0 ;  /* 0x20000000ff6a7230 */ /* 0x100fe40000004100 */
[----:B------:R-:W-:Y:S01]  /*7270*/  HADD2.F32 R101, -RZ, R0.H1_H1 ;  /* 0x30000000ff657230 */ /* 0x000fe20000004100 */
[-C--:B------:R-:W-:Y:S01]  /*7280*/  F2FP.F16.E4M3.UNPACK_B R0, R154.reuse.H1 ;  /* 0x0000009aff00723e */ /* 0x080fe200030006ff */
[--C-:B------:R-:W-:Y:S02]  /*7290*/  HADD2.F32 R104, -RZ, R4.reuse.H0_H0 ;  /* 0x20000004ff687230 */ /* 0x100fe40000004100 */
[----:B------:R-:W-:Y:S01]  /*72a0*/  HADD2.F32 R99, -RZ, R4.H1_H1 ;  /* 0x30000004ff637230 */ /* 0x000fe20000004100 */
[----:B------:R-:W-:Y:S01]  /*72b0*/  F2FP.F16.E4M3.UNPACK_B R4, R155 ;  /* 0x0000009bff04723e */ /* 0x000fe200020006ff */
[--C-:B------:R-:W-:Y:S02]  /*72c0*/  HADD2.F32 R102, -RZ, R3.reuse.H0_H0 ;  /* 0x20000003ff667230 */ /* 0x100fe40000004100 */
[----:B------:R-:W-:Y:S01]  /*72d0*/  HADD2.F32 R97, -RZ, R3.H1_H1 ;  /* 0x30000003ff617230 */ /* 0x000fe20000004100 */
[----:B------:R-:W-:Y:S01]  /*72e0*/  F2FP.F16.E4M3.UNPACK_B R3, R154 ;  /* 0x0000009aff03723e */ /* 0x000fe200020006ff */
[--C-:B------:R-:W-:Y:S02]  /*72f0*/  HADD2.F32 R110, -RZ, R0.reuse.H0_H0 ;  /* 0x20000000ff6e7230 */ /* 0x100fe40000004100 */
[----:B------:R-:W-:Y:S01]  /*7300*/  HADD2.F32 R105, -RZ, R0.H1_H1 ;  /* 0x30000000ff697230 */ /* 0x000fe20000004100 */
[-C--:B------:R-:W-:Y:S01]  /*7310*/  F2FP.F16.E4M3.UNPACK_B R0, R156.reuse ;  /* 0x0000009cff00723e */ /* 0x080fe200020006ff */
[--C-:B------:R-:W-:Y:S02]  /*7320*/  HADD2.F32 R112, -RZ, R4.reuse.H0_H0 ;  /* 0x20000004ff707230 */ /* 0x100fe40000004100 */
[----:B------:R-:W-:Y:S01]  /*7330*/  HADD2.F32 R107, -RZ, R4.H1_H1 ;  /* 0x30000004ff6b7230 */ /* 0x000fe20000004100 */
[----:B------:R-:W-:Y:S01]  /*7340*/  F2FP.F16.E4M3.UNPACK_B R4, R157 ;  /* 0x0000009dff04723e */ /* 0x000fe200020006ff */
[--C-:B------:R-:W-:Y:S02]  /*7350*/  HADD2.F32 R108, -RZ, R3.reuse.H0_H0 ;  /* 0x20000003ff6c7230 */ /* 0x100fe40000004100 */
[----:B------:R-:W-:Y:S01]  /*7360*/  HADD2.F32 R103, -RZ, R3.H1_H1 ;  /* 0x30000003ff677230 */ /* 0x000fe20000004100 */
[----:B------:R-:W-:Y:S01]  /*7370*/  F2FP.F16.E4M3.UNPACK_B R3, R155.H1 ;  /* 0x0000009bff03723e */ /* 0x000fe200030006ff */
[--C-:B------:R-:W-:Y:S02]  /*7380*/  HADD2.F32 R116, -RZ, R0.reuse.H0_H0 ;  /* 0x20000000ff747230 */ /* 0x100fe40000004100 */
[----:B------:R-:W-:Y:S01]  /*7390*/  HADD2.F32 R111, -RZ, R0.H1_H1 ;  /* 0x30000000ff6f7230 */ /* 0x000fe20000004100 */
[----:B------:R-:W-:Y:S01]  /*73a0*/  F2FP.F16.E4M3.UNPACK_B R0, R156.H1 ;  /* 0x0000009cff00723e */ /* 0x000fe200030006ff */
[--C-:B------:R-:W-:Y:S02]  /*73b0*/  HADD2.F32 R120, -RZ, R4.reuse.H0_H0 ;  /* 0x20000004ff787230 */ /* 0x100fe40000004100 */
[----:B------:R-:W-:Y:S02]  /*73c0*/  HADD2.F32 R115, -RZ, R4.H1_H1 ;  /* 0x30000004ff737230 */ /* 0x000fe40000004100 */
[--C-:B------:R-:W-:Y:S01]  /*73d0*/  HADD2.F32 R114, -RZ, R3.reuse.H0_H0 ;  /* 0x20000003ff727230 */ /* 0x100fe20000004100 */
[----:B------:R-:W1:Y:S01]  /*73e0*/  LDTM.x64 R4, tmem[UR4+0x40] ;  /* 0x00004004000479ee */ /* 0x000e620008340000 */
[----:B------:R-:W-:Y:S01]  /*73f0*/  HADD2.F32 R109, -RZ, R3.H1_H1 ;  /* 0x30000003ff6d7230 */ /* 0x000fe20000004100 */
[----:B------:R-:W-:Y:S01]  /*7400*/  F2FP.F16.E4M3.UNPACK_B R3, R157.H1 ;  /* 0x0000009dff03723e */ /* 0x000fe200030006ff */
        /* <DEDUP_REMOVED lines=14> */
[----:B------:R-:W-:Y:S01]  /*74f0*/  F2FP.F16.E4M3.UNPACK_B R0, R160.H1 ;  /* 0x000000a0ff00723e */ /* 0x000fe200030006ff */
[--C-:B------:R-:W-:Y:S02]  /*7500*/  HADD2.F32 R132, -RZ, R3.reuse.H0_H0 ;  /* 0x20000003ff847230 */ /* 0x100fe40000004100 */
[C---:B-1----:R-:W-:Y:S01]  /*7510*/  FMUL R7, R78.reuse, R7 ;  /* 0x000000074e077220 */ /* 0x042fe20000400000 */
        /* <DEDUP_REMOVED lines=10> */
[C---:B------:R-:W-:Y:S01]  /*75c0*/  FMUL R0, R78.reuse, R4 ;  /* 0x000000044e007220 */ /* 0x040fe20000400000 */
[--C-:B------:R-:W-:Y:S01]  /*75d0*/  HADD2.F32 R140, -RZ, R135.reuse.H0_H0 ;  /* 0x20000087ff8c7230 */ /* 0x100fe20000004100 */
[----:B------:R-:W-:Y:S01]  /*75e0*/  F2FP.F16.E4M3.UNPACK_B R4, R163 ;  /* 0x000000a3ff04723e */ /* 0x000fe200020006ff */
[----:B------:R-:W-:Y:S02]  /*75f0*/  HADD2.F32 R135, -RZ, R135.H1_H1 ;  /* 0x30000087ff877230 */ /* 0x000fe40000004100 */
[C---:B------:R-:W-:Y:S01]  /*7600*/  FFMA R0, R81.reuse, R2, R0 ;  /* 0x0000000251007223 */ /* 0x040fe20000000000 */
[C---:B------:R-:W-:Y:S01]  /*7610*/  FMUL R2, R78.reuse, R5 ;  /* 0x000000054e027220 */ /* 0x040fe20000400000 */
[--C-:B------:R-:W-:Y:S01]  /*7620*/  HADD2.F32 R142, -RZ, R3.reuse.H0_H0 ;  /* 0x20000003ff8e7230 */ /* 0x100fe20000004100 */
[----:B------:R-:W-:Y:S01]  /*7630*/  F2FP.F16.E4M3.UNPACK_B R5, R163.H1 ;  /* 0x000000a3ff05723e */ /* 0x000fe200030006ff */
[----:B------:R-:W-:Y:S02]  /*7640*/  HADD2.F32 R137, -RZ, R3.H1_H1 ;  /* 0x30000003ff897230 */ /* 0x000fe40000004100 */
[C---:B------:R-:W-:Y:S01]  /*7650*/  FFMA R2, R81.reuse, R82, R2 ;  /* 0x0000005251027223 */ /* 0x040fe20000000002 */
[--C-:B------:R-:W-:Y:S02]  /*7660*/  HADD2.F32 R82, -RZ, R4.reuse.H0_H0 ;  /* 0x20000004ff527230 */ /* 0x100fe40000004100 */
[C---:B------:R-:W-:Y:S01]  /*7670*/  FMUL R3, R78.reuse, R6 ;  /* 0x000000064e037220 */ /* 0x040fe20000400000 */
[----:B------:R-:W-:Y:S02]  /*7680*/  HADD2.F32 R139, -RZ, R4.H1_H1 ;  /* 0x30000004ff8b7230 */ /* 0x000fe40000004100 */
[C---:B------:R-:W-:Y:S01]  /*7690*/  FMUL R4, R78.reuse, R9 ;  /* 0x000000094e047220 */ /* 0x040fe20000400000 */
[--C-:B------:R-:W-:Y:S02]  /*76a0*/  HADD2.F32 R141, -RZ, R5.reuse.H1_H1 ;  /* 0x30000005ff8d7230 */ /* 0x100fe40000004100 */
[C---:B------:R-:W-:Y:S01]  /*76b0*/  FFMA R3, R81.reuse, R84, R3 ;  /* 0x0000005451037223 */ /* 0x040fe20000000003 */
[----:B------:R-:W-:Y:S01]  /*76c0*/  FFMA R7, R81, R86, R7 ;  /* 0x0000005651077223 */ /* 0x000fe20000000007 */
[----:B------:R-:W-:Y:S02]  /*76d0*/  HADD2.F32 R84, -RZ, R5.H0_H0 ;  /* 0x20000005ff547230 */ /* 0x000fe40000004100 */
[C---:B------:R-:W-:Y:S01]  /*76e0*/  FMUL R5, R78.reuse, R10 ;  /* 0x0000000a4e057220 */ /* 0x040fe20000400000 */
[C---:B------:R-:W-:Y:S01]  /*76f0*/  FMUL R6, R78.reuse, R11 ;  /* 0x0000000b4e067220 */ /* 0x040fe20000400000 */
[C---:B------:R-:W-:Y:S01]  /*7700*/  FMUL R11, R78.reuse, R16 ;  /* 0x000000104e0b7220 */ /* 0x040fe20000400000 */
[----:B------:R-:W-:Y:S01]  /*7710*/  F2FP.SATFINITE.E4M3.F32.PACK_AB_MERGE_C R143, R7, R3, RZ ;  /* 0x00000003078f723e */ /* 0x000fe200048070ff */
[C---:B------:R-:W-:Y:S01]  /*7720*/  FMUL R3, R78.reuse, R8 ;  /* 0x000000084e037220 */ /* 0x040fe20000400000 */
[C---:B------:R-:W-:Y:S01]  /*7730*/  FMUL R7, R78.reuse, R12 ;  /* 0x0000000c4e077220 */ /* 0x040fe20000400000 */
[C---:B------:R-:W-:Y:S01]  /*7740*/  FMUL R8, R78.reuse, R13 ;  /* 0x0000000d4e087220 */ /* 0x040fe20000400000 */
[C---:B------:R-:W-:Y:S01]  /*7750*/  FMUL R12, R78.reuse, R17 ;  /* 0x000000114e0c7220 */ /* 0x040fe20000400000 */
[C---:B------:R-:W-:Y:S01]  /*7760*/  FFMA R3, R81.reuse, R88, R3 ;  /* 0x0000005851037223 */ /* 0x040fe20000000003 */
[C---:B------:R-:W-:Y:S01]  /*7770*/  FFMA R4, R81.reuse, R83, R4 ;  /* 0x0000005351047223 */ /* 0x040fe20000000004 */
[C---:B------:R-:W-:Y:S01]  /*7780*/  FFMA R5, R81.reuse, R90, R5 ;  /* 0x0000005a51057223 */ /* 0x040fe20000000005 */
[C---:B------:R-:W-:Y:S01]  /*7790*/  FFMA R6, R81.reuse, R85, R6 ;  /* 0x0000005551067223 */ /* 0x040fe20000000006 */
[C---:B------:R-:W-:Y:S01]  /*77a0*/  FFMA R7, R81.reuse, R92, R7 ;  /* 0x0000005c51077223 */ /* 0x040fe20000000007 */
[C---:B------:R-:W-:Y:S01]  /*77b0*/  FFMA R8, R81.reuse, R87, R8 ;  /* 0x0000005751087223 */ /* 0x040fe20000000008 */
[C---:B------:R-:W-:Y:S01]  /*77c0*/  FMUL R16, R78.reuse, R21 ;  /* 0x000000154e107220 */ /* 0x040fe20000400000 */
[----:B------:R-:W-:Y:S01]  /*77d0*/  FMUL R9, R78, R14 ;  /* 0x0000000e4e097220 */ /* 0x000fe20000400000 */
[----:B------:R-:W-:Y:S01]  /*77e0*/  F2FP.SATFINITE.E4M3.F32.PACK_AB_MERGE_C R5, R6, R5, RZ ;  /* 0x000000050605723e */ /* 0x000fe200048070ff */
[C---:B------:R-:W-:Y:S01]  /*77f0*/  FMUL R10, R78.reuse, R15 ;  /* 0x0000000f4e0a7220 */ /* 0x040fe20000400000 */
[C---:B------:R-:W-:Y:S01]  /*7800*/  FMUL R15, R78.reuse, R20 ;  /* 0x000000144e0f7220 */ /* 0x040fe20000400000 */
[C---:B------:R-:W-:Y:S01]  /*7810*/  FFMA R9, R81.reuse, R94, R9 ;  /* 0x0000005e51097223 */ /* 0x040fe20000000009 */
[C---:B------:R-:W-:Y:S01]  /*7820*/  FMUL R20, R78.reuse, R25 ;  /* 0x000000194e147220 */ /* 0x040fe20000400000 */
[C---:B------:R-:W-:Y:S01]  /*7830*/  FFMA R10, R81.reuse, R89, R10 ;  /* 0x00000059510a7223 */ /* 0x040fe2000000000a */
[C---:B------:R-:W-:Y:S01]  /*7840*/  FFMA R11, R81.reuse, R96, R11 ;  /* 0x00000060510b7223 */ /* 0x040fe2000000000b */
[C---:B------:R-:W-:Y:S01]  /*7850*/  FFMA R12, R81.reuse, R91, R12 ;  /* 0x0000005b510c7223 */ /* 0x040fe2000000000c */
[C---:B------:R-:W-:Y:S01]  /*7860*/  FMUL R13, R78.reuse, R18 ;  /* 0x000000124e0d7220 */ /* 0x040fe20000400000 */
[----:B------:R-:W-:Y:S01]  /*7870*/  FMUL R14, R78, R19 ;  /* 0x000000134e0e7220 */ /* 0x000fe20000400000 */
[----:B------:R-:W-:Y:S01]  /*7880*/  F2FP.SATFINITE.E4M3.F32.PACK_AB_MERGE_C R9, R10, R9, RZ ;  /* 0x000000090a09723e */ /* 0x000fe200048070ff */
[C---:B------:R-:W-:Y:S01]  /*7890*/  FMUL R19, R78.reuse, R24 ;  /* 0x000000184e137220 */ /* 0x040fe20000400000 */
        /* <DEDUP_REMOVED lines=17> */
[----:B------:R-:W-:Y:S01]  /*79b0*/  FMUL R27, R78, R32 ;  /* 0x000000204e1b7220 */ /* 0x000fe20000400000 */
[C---:B------:R-:W-:Y:S01]  /*79c0*/  FFMA R21, R81.reuse, R106, R21 ;  /* 0x0000006a51157223 */ /* 0x040fe20000000015 */
[C---:B------:R-:W-:Y:S01]  /*79d0*/  FFMA R22, R81.reuse, R101, R22 ;  /* 0x0000006551167223 */ /* 0x040fe20000000016 */
[----:B------:R-:W-:Y:S01]  /*79e0*/  F2FP.SATFINITE.E4M3.F32.PACK_AB_MERGE_C R16, R16, R15, R17 ;  /* 0x0000000f1010723e */ /* 0x000fe20004807011 */
[C---:B------:R-:W-:Y:S01]  /*79f0*/  FFMA R23, R81.reuse, R108, R23 ;  /* 0x0000006c51177223 */ /* 0x040fe20000000017 */
[C---:B------:R-:W-:Y:S01]  /*7a00*/  FFMA R24, R81.reuse, R103, R24 ;  /* 0x0000006751187223 */ /* 0x040fe20000000018 */
[----:B------:R-:W-:Y:S01]  /*7a10*/  FMUL R32, R78, R37 ;  /* 0x000000254e207220 */ /* 0x000fe20000400000 */
[----:B------:R-:W-:Y:S01]  /*7a20*/  F2FP.SATFINITE.E4M3.F32.PACK_AB_MERGE_C R21, R22, R21, RZ ;  /* 0x000000151615723e */ /* 0x000fe200048070ff */
[C---:B------:R-:W-:Y:S01]  /*7a30*/  FMUL R25, R78.reuse, R30 ;  /* 0x0000001e4e197220 */ /* 0x040fe20000400000 */
[C---:B------:R-:W-:Y:S01]  /*7a40*/  FMUL R26, R78.reuse, R31 ;  /* 0x0000001f4e1a7220 */ /* 0x040fe20000400000 */
[----:B------:R-:W-:Y:S01]  /*7a50*/  FMUL R31, R78, R36 ;  /* 0x000000244e1f7220 */ /* 0x000fe20000400000 */
[----:B------:R-:W-:Y:S01]  /*7a60*/  F2FP.SATFINITE.E4M3.F32.PACK_AB_MERGE_C R17, R20, R19, R21 ;  /* 0x000000131411723e */ /* 0x000fe20004807015 */
        /* <DEDUP_REMOVED lines=8> */
[----:B------:R-:W-:Y:S01]  /*7af0*/  FMUL R35, R78, R40 ;  /* 0x000000284e237220 */ /* 0x000fe20000400000 */
[C---:B------:R-:W-:Y:S01]  /*7b00*/  FFMA R29, R81.reuse, R114, R29 ;  /* 0x00000072511d7223 */ /* 0x040fe2000000001d */
[----:B------:R-:W-:Y:S01]  /*7b10*/  F2FP.SATFINITE.E4M3.F32.PACK_AB_MERGE_C R18, R24, R23, R18 ;  /* 0x000000171812723e */ /* 0x000fe20004807012 */
        /* <DEDUP_REMOVED lines=22> */
[C---:B------:R-:W-:Y:S01]  /*7c80*/  FMUL R41, R78.reuse, R46 ;  /* 0x0000002e4e297220 */ /* 0x040fe20000400000 */
[C---:B------:R-:W-:Y:S01]  /*7c90*/  FMUL R42, R78.reuse, R47 ;  /* 0x0000002f4e2a7220 */ /* 0x040fe20000400000 */
[C---:B------:R-:W-:Y:S01]  /*7ca0*/  FFMA R40, R81.reuse, R119, R40 ;  /* 0x0000007751287223 */ /* 0x040fe20000000028 */
[--C-:B------:R-:W-:Y:S02]  /*7cb0*/  HADD2.F32 R130, -RZ, R125.reuse.H0_H0 ;  /* 0x2000007dff827230 */ /* 0x100fe40000004100 */
[C---:B------:R-:W-:Y:S01]  /*7cc0*/  FFMA R41, R81.reuse, R126, R41 ;  /* 0x0000007e51297223 */ /* 0x040fe20000000029 */
[----:B------:R-:W-:Y:S02]  /*7cd0*/  HADD2.F32 R125, -RZ, R125.H1_H1 ;  /* 0x3000007dff7d7230 */ /* 0x000fe40000004100 */
[C---:B------:R-:W-:Y:S01]  /*7ce0*/  FMUL R45, R78.reuse, R50 ;  /* 0x000000324e2d7220 */ /* 0x040fe20000400000 */
[C---:B------:R-:W-:Y:S01]  /*7cf0*/  FFMA R42, R81.reuse, R121, R42 ;  /* 0x00000079512a7223 */ /* 0x040fe2000000002a */
[C---:B------:R-:W-:Y:S01]  /*7d00*/  FMUL R46, R78.reuse, R51 ;  /* 0x000000334e2e7220 */ /* 0x040fe20000400000 */
[C---:B------:R-:W-:Y:S01]  /*7d10*/  FFMA R43, R81.reuse, R128, R43 ;  /* 0x00000080512b7223 */ /* 0x040fe2000000002b */
[C---:B------:R-:W-:Y:S01]  /*7d20*/  FMUL R47, R78.reuse, R52 ;  /* 0x000000344e2f7220 */ /* 0x040fe20000400000 */
        /* <DEDUP_REMOVED lines=10> */
[C---:B------:R-:W-:Y:S01]  /*7dd0*/  FFMA R45, R81.reuse, R130, R45 ;  /* 0x00000082512d7223 */ /* 0x040fe2000000002d */
[C---:B------:R-:W-:Y:S01]  /*7de0*/  FMUL R59, R78.reuse, R64 ;  /* 0x000000404e3b7220 */ /* 0x040fe20000400000 */
[C---:B------:R-:W-:Y:S01]  /*7df0*/  FMUL R60, R78.reuse, R65 ;  /* 0x000000414e3c7220 */ /* 0x040fe20000400000 */
[C---:B------:R-:W-:Y:S01]  /*7e00*/  FMUL R61, R78.reuse, R66 ;  /* 0x000000424e3d7220 */ /* 0x040fe20000400000 */
[----:B------:R-:W-:Y:S01]  /*7e10*/  FMUL R62, R78, R67 ;  /* 0x000000434e3e7220 */ /* 0x000fe20000400000 */
[C---:B------:R-:W-:Y:S01]  /*7e20*/  FFMA R46, R81.reuse, R125, R46 ;  /* 0x0000007d512e7223 */ /* 0x040fe2000000002e */
[----:B------:R-:W-:Y:S01]  /*7e30*/  F2FP.SATFINITE.E4M3.F32.PACK_AB_MERGE_C R64, R2, R0, R143 ;  /* 0x000000000240723e */ /* 0x000fe2000480708f */
[C---:B------:R-:W-:Y:S01]  /*7e40*/  FFMA R47, R81.reuse, R132, R47 ;  /* 0x00000084512f7223 */ /* 0x040fe2000000002f */
[----:B------:R-:W-:Y:S01]  /*7e50*/  F2FP.SATFINITE.E4M3.F32.PACK_AB_MERGE_C R65, R4, R3, R5 ;  /* 0x000000030441723e */ /* 0x000fe20004807005 */
[C---:B------:R-:W-:Y:S01]  /*7e60*/  FFMA R48, R81.reuse, R127, R48 ;  /* 0x0000007f51307223 */ /* 0x040fe20000000030 */
[----:B------:R-:W-:Y:S01]  /*7e70*/  F2FP.SATFINITE.E4M3.F32.PACK_AB_MERGE_C R66, R8, R7, R9 ;  /* 0x000000070842723e */ /* 0x000fe20004807009 */
[C---:B------:R-:W-:Y:S01]  /*7e80*/  FFMA R49, R81.reuse, R134, R49 ;  /* 0x0000008651317223 */ /* 0x040fe20000000031 */
[----:B------:R-:W-:Y:S01]  /*7e90*/  F2FP.SATFINITE.E4M3.F32.PACK_AB_MERGE_C R67, R12, R11, R13 ;  /* 0x0000000b0c43723e */ /* 0x000fe2000480700d */
[----:B------:R-:W-:Y:S01]  /*7ea0*/  FMUL R53, R78, R58 ;  /* 0x0000003a4e357220 */ /* 0x000fe20000400000 */
[C---:B------:R-:W-:Y:S01]  /*7eb0*/  FFMA R50, R81.reuse, R129, R50 ;  /* 0x0000008151327223 */ /* 0x040fe20000000032 */
[C---:B------:R-:W-:Y:S01]  /*7ec0*/  FFMA R51, R81.reuse, R136, R51 ;  /* 0x0000008851337223 */ /* 0x040fe20000000033 */
[C---:B------:R-:W-:Y:S01]  /*7ed0*/  FFMA R52, R81.reuse, R131, R52 ;  /* 0x0000008351347223 */ /* 0x040fe20000000034 */
[----:B------:R1:W-:Y:S01]  /*7ee0*/  STS.128 [R172+UR49+0xa200], R64 ;  /* 0x00a20040ac007988 */ /* 0x0003e20008000c31 */
[C---:B------:R-:W-:Y:S01]  /*7ef0*/  FFMA R53, R81.reuse, R138, R53 ;  /* 0x0000008a51357223 */ /* 0x040fe20000000035 */
[----:B------:R-:W-:Y:S01]  /*7f00*/  F2FP.SATFINITE.E4M3.F32.PACK_AB_MERGE_C R37, R38, R37, RZ ;  /* 0x000000252625723e */ /* 0x000fe200048070ff */
[C---:B------:R-:W-:Y:S01]  /*7f10*/  FFMA R54, R81.reuse, R133, R54 ;  /* 0x0000008551367223 */ /* 0x040fe20000000036 */
[----:B------:R-:W-:Y:S01]  /*7f20*/  FMUL R58, R78, R63 ;  /* 0x0000003f4e3a7220 */ /* 0x000fe20000400000 */
[C---:B------:R-:W-:Y:S01]  /*7f30*/  FFMA R55, R81.reuse, R140, R55 ;  /* 0x0000008c51377223 */ /* 0x040fe20000000037 */
[C---:B------:R-:W-:Y:S01]  /*7f40*/  FFMA R56, R81.reuse, R135, R56 ;  /* 0x0000008751387223 */ /* 0x040fe20000000038 */
[C---:B------:R-:W-:Y:S01]  /*7f50*/  FFMA R57, R81.reuse, R142, R57 ;  /* 0x0000008e51397223 */ /* 0x040fe20000000039 */
[----:B------:R1:W-:Y:S01]  /*7f60*/  STS.128 [R192+0xa010], R16 ;  /* 0x00a01010c0007388 */ /* 0x0003e20000000c00 */
[----:B------:R-:W-:Y:S01]  /*7f70*/  F2FP.SATFINITE.E4M3.F32.PACK_AB_MERGE_C R33, R36, R35, R37 ;  /* 0x000000232421723e */ /* 0x000fe20004807025 */
[C---:B------:R-:W-:Y:S01]  /*7f80*/  FFMA R58, R81.reuse, R137, R58 ;  /* 0x00000089513a7223 */ /* 0x040fe2000000003a */
[----:B------:R-:W-:Y:S01]  /*7f90*/  F2FP.SATFINITE.E4M3.F32.PACK_AB_MERGE_C R34, R42, R41, RZ ;  /* 0x000000292a22723e */ /* 0x000fe200048070ff */
[C---:B------:R-:W-:Y:S01]  /*7fa0*/  FFMA R59, R81.reuse, R82, R59 ;  /* 0x00000052513b7223 */ /* 0x040fe2000000003b */
[----:B------:R-:W-:Y:S01]  /*7fb0*/  F2FP.SATFINITE.E4M3.F32.PACK_AB_MERGE_C R35, R46, R45, RZ ;  /* 0x0000002d2e23723e */ /* 0x000fe200048070ff */
        /* <DEDUP_REMOVED lines=25> */
[----:B------:R-:W-:Y:S02]  /*8150*/  UIADD3 UR8, UP0, UPT, UR52, 0x680, URZ ;  /* 0x0000068034087890 */ /* 0x000fe4000ff1e0ff */
[----:B------:R-:W-:Y:S02]  /*8160*/  UIADD3 UR5, UPT, UPT, UR41, 0x40, URZ ;  /* 0x0000004029057890 */ /* 0x000fe4000fffe0ff */
[----:B------:R-:W-:Y:S02]  /*8170*/  UIADD3 UR4, UPT, UPT, UR49, 0xa200, URZ ;  /* 0x0000a20031047890 */ /* 0x000fe4000fffe0ff */
[----:B------:R-:W-:Y:S01]  /*8180*/  UIADD3.X UR9, UPT, UPT, URZ, UR53, URZ, UP0, !UPT ;  /* 0x00000035ff097290 */ /* 0x000fe200087fe4ff */
[----:B------:R-:W-:Y:S01]  /*8190*/  UMOV UR6, UR42 ;  /* 0x0000002a00067c82 */ /* 0x000fe20008000000 */
[----:B------:R-:W-:Y:S07]  /*81a0*/  UMOV UR7, UR36 ;  /* 0x0000002400077c82 */ /* 0x000fee0008000000 */
[----:B------:R2:W-:Y:S01]  /*81b0*/  UTMASTG.3D [UR4], [UR8] ;  /* 0x00000004080073b5 */ /* 0x0005e20008010000 */
[----:B------:R0:W-:Y:S01]  /*81c0*/  UTMACMDFLUSH ;  /* 0x00000000000079b7 */ /* 0x0001e20000000000 */
[----:B--2---:R-:W-:Y:S04]  /*81d0*/  DEPBAR.LE SB0, 0x1 ;  /* 0x000080400000791a */ /* 0x004fe80000000000 */
.L_x_107:
[----:B------:R-:W-:Y:S05]  /*81e0*/  BSYNC.RECONVERGENT B0 ;  /* 0x0000000000007941 */ /* 0x000fea0003800200 */
.L_x_106:
        /* <DEDUP_REMOVED lines=16> */
.L_x_111:
[----:B------:R-:W-:Y:S05]  /*82f0*/  BSYNC B0 ;  /* 0x0000000000007941 */ /* 0x000fea0003800000 */
.L_x_110:
        /* <DEDUP_REMOVED lines=20> */
.L_x_109:
[----:B------:R-:W-:Y:S05]  /*8440*/  BSYNC B1 ;  /* 0x0000000000017941 */ /* 0x000fea0003800000 */
.L_x_108:
[----:B--2---:R-:W-:Y:S01]  /*8450*/  VIADD R0, R80, 0x80 ;  /* 0x0000008050007836 */ /* 0x004fe20000000000 */
        /* <DEDUP_REMOVED lines=10> */
[----:B------:R-:W5:Y:S01]  /*8500*/  LDCU.64 UR6, c[0x4][0x80] ;  /* 0x01001000ff0677ac */ /* 0x000f620008000a00 */
[----:B------:R-:W1:Y:S01]  /*8510*/  LDC.64 R2, c[0x4][R3] ;  /* 0x0100000003027b82 */ /* 0x000e620000000a00 */
[----:B------:R-:W3:Y:S01]  /*8520*/  LDCU.64 UR4, c[0x4][0x18] ;  /* 0x01000300ff0477ac */ /* 0x000ee20008000a00 */
[----:B--2---:R-:W-:Y:S01]  /*8530*/  MOV R5, UR9 ;  /* 0x0000000900057c02 */ /* 0x004fe20008000f00 */
[----:B------:R-:W-:Y:S01]  /*8540*/  IMAD.U32 R4, RZ, RZ, UR8 ;  /* 0x00000008ff047e24 */ /* 0x000fe2000f8e00ff */
[----:B-----5:R-:W-:Y:S01]  /*8550*/  MOV R7, UR7 ;  /* 0x0000000700077c02 */ /* 0x020fe20008000f00 */
[----:B------:R-:W-:Y:S01]  /*8560*/  IMAD.U32 R6, RZ, RZ, UR6 ;  /* 0x00000006ff067e24 */ /* 0x000fe2000f8e00ff */
[----:B---3--:R-:W-:Y:S01]  /*8570*/  MOV R11, UR5 ;  /* 0x00000005000b7c02 */ /* 0x008fe20008000f00 */
[----:B------:R-:W-:Y:S02]  /*8580*/  IMAD.U32 R10, RZ, RZ, UR4 ;  /* 0x00000004ff0a7e24 */ /* 0x000fe4000f8e00ff */
[----:B------:R-:W-:Y:S07]  /*8590*/  LEPC R20, `(.L_x_114) ;  /* 0x000000001014794e */ /* 0x000fee0000000000 */
[----:B-1--4-:R-:W-:Y:S05]  /*85a0*/  CALL.ABS.NOINC R2 ;  /* 0x0000000002007343 */ /* 0x012fea0003c00000 */
.L_x_114:
[----:B------:R-:W-:Y:S05]  /*85b0*/  BSYNC.RECONVERGENT B6 ;  /* 0x0000000000067941 */ /* 0x000fea0003800200 */
.L_x_113:
[----:B---3--:R-:W-:Y:S01]  /*85c0*/  F2FP.F16.E4M3.UNPACK_B R4, R149 ;  /* 0x00000095ff04723e */ /* 0x008fe200020006ff */
        /* <DEDUP_REMOVED lines=13> */
[----:B----4-:R-:W-:Y:S01]  /*86a0*/  F2FP.F16.E4M3.UNPACK_B R125, R159.H1 ;  /* 0x0000009fff7d723e */ /* 0x010fe200030006ff */
        /* <DEDUP_REMOVED lines=262> */
[----:B------:R-:W-:Y:S02]  /*9710*/  UIADD3 UR8, UP0, UPT, UR52, 0x680, URZ ;  /* 0x0000068034087890 */ /* 0x000fe4000ff1e0ff */
[----:B------:R-:W-:Y:S02]  /*9720*/  UIADD3 UR5, UPT, UPT, UR41, 0x80, URZ ;  /* 0x0000008029057890 */ /* 0x000fe4000fffe0ff */
[----:B------:R-:W-:Y:S01]  /*9730*/  MOV R188, UR10 ;  /* 0x0000000a00bc7c02 */ /* 0x000fe20008000f00 */
[----:B------:R-:W-:Y:S01]  /*9740*/  UIADD3.X UR9, UPT, UPT, URZ, UR53, URZ, UP0, !UPT ;  /* 0x00000035ff097290 */ /* 0x000fe200087fe4ff */
[----:B------:R-:W-:Y:S02]  /*9750*/  UMOV UR6, UR42 ;  /* 0x0000002a00067c82 */ /* 0x000fe40008000000 */
[----:B------:R-:W-:Y:S01]  /*9760*/  R2UR UR4, R188 ;  /* 0x00000000bc0472ca */ /* 0x000fe200000e0000 */
[----:B------:R-:W-:Y:S11]  /*9770*/  UMOV UR7, UR36 ;  /* 0x0000002400077c82 */ /* 0x000ff60008000000 */
[----:B------:R-:W-:Y:S01]  /*9780*/  @!UPT UIADD3 URZ, UPT, UPT, URZ, URZ, URZ ;  /* 0x000000fffffff290 */ /* 0x000fe2000fffe0ff */
[----:B------:R2:W-:Y:S01]  /*9790*/  UTMASTG.3D [UR4], [UR8] ;  /* 0x00000004080073b5 */ /* 0x0005e20008010000 */
[----:B------:R0:W-:Y:S01]  /*97a0*/  UTMACMDFLUSH ;  /* 0x00000000000079b7 */ /* 0x0001e20000000000 */
[----:B--2---:R-:W-:Y:S04]  /*97b0*/  DEPBAR.LE SB0, 0x1 ;  /* 0x000080400000791a */ /* 0x004fe80000000000 */
.L_x_116:
[----:B------:R-:W-:Y:S05]  /*97c0*/  BSYNC.RECONVERGENT B0 ;  /* 0x0000000000007941 */ /* 0x000fea0003800200 */
.L_x_115:
        /* <DEDUP_REMOVED lines=16> */
.L_x_120:
[----:B------:R-:W-:Y:S05]  /*98d0*/  BSYNC B0 ;  /* 0x0000000000007941 */ /* 0x000fea0003800000 */
.L_x_119:
        /* <DEDUP_REMOVED lines=20> */
.L_x_118:
[----:B------:R-:W-:Y:S05]  /*9a20*/  BSYNC B1 ;  /* 0x0000000000017941 */ /* 0x000fea0003800000 */
.L_x_117:
[----:B--2---:R-:W-:Y:S05]  /*9a30*/  VIADD R0, R80, 0xc0 ;  /* 0x000000c050007836 */ /* 0x004fea0000000000 */
        /* <DEDUP_REMOVED lines=20> */
.L_x_122:
[----:B------:R-:W-:Y:S01]  /*9b80*/  ISETP.NE.AND P0, PT, R189, RZ, PT ;  /* 0x000000ffbd00720c */ /* 0x000fe20003f05270 */
[----:B------:R-:W-:Y:S05]  /*9b90*/  WARPSYNC.ALL ;  /* 0x0000000000007948 */ /* 0x000fea0003800000 */
[----:B------:R-:W-:Y:S01]  /*9ba0*/  R2UR UR4, R80 ;  /* 0x00000000500472ca */ /* 0x000fe200000e0000 */
[----:B------:R-:W-:Y:S01]  /*9bb0*/  BSSY.RECONVERGENT B0, `(.L_x_123) ;  /* 0x000011d000007945 */ /* 0x000fe20003800200 */
[----:B---3--:R-:W-:Y:S02]  /*9bc0*/  F2FP.F16.E4M3.UNPACK_B R11, R149 ;  /* 0x00000095ff0b723e */ /* 0x008fe400020006ff */
[----:B------:R-:W-:Y:S02]  /*9bd0*/  F2FP.F16.E4M3.UNPACK_B R10, R150 ;  /* 0x00000096ff0a723e */ /* 0x000fe400020006ff */
[----:B------:R-:W-:Y:S01]  /*9be0*/  F2FP.F16.E4M3.UNPACK_B R9, R151 ;  /* 0x00000097ff09723e */ /* 0x000fe200020006ff */
[--C-:B------:R-:W-:Y:S01]  /*9bf0*/  HADD2.F32 R83, -RZ, R11.reuse.H0_H0 ;  /* 0x2000000bff537230 */ /* 0x100fe20000004100 */
[----:B----4-:R-:W-:Y:S01]  /*9c00*/  F2FP.F16.E4M3.UNPACK_B R8, R152 ;  /* 0x00000098ff08723e */ /* 0x010fe200020006ff */
[----:B------:R-:W-:Y:S01]  /*9c10*/  HADD2.F32 R84, -RZ, R11.H1_H1 ;  /* 0x3000000bff547230 */ /* 0x000fe20000004100 */
[----:B------:R-:W-:Y:S01]  /*9c20*/  F2FP.F16.E4M3.UNPACK_B R7, R153 ;  /* 0x00000099ff07723e */ /* 0x000fe200020006ff */
[--C-:B------:R-:W-:Y:S01]  /*9c30*/  HADD2.F32 R87, -RZ, R10.reuse.H0_H0 ;  /* 0x2000000aff577230 */ /* 0x100fe20000004100 */
[----:B------:R-:W-:Y:S01]  /*9c40*/  F2FP.F16.E4M3.UNPACK_B R6, R154 ;  /* 0x0000009aff06723e */ /* 0x000fe200020006ff */
[----:B------:R-:W-:Y:S01]  /*9c50*/  HADD2.F32 R88, -RZ, R10.H1_H1 ;  /* 0x3000000aff587230 */ /* 0x000fe20000004100 */
[----:B------:R-:W-:Y:S01]  /*9c60*/  F2FP.F16.E4M3.UNPACK_B R5, R155 ;  /* 0x0000009bff05723e */ /* 0x000fe200020006ff */
[--C-:B------:R-:W-:Y:S01]  /*9c70*/  HADD2.F32 R91, -RZ, R9.reuse.H0_H0 ;  /* 0x20000009ff5b7230 */ /* 0x100fe20000004100 */
[----:B-1----:R-:W-:Y:S01]  /*9c80*/  F2FP.F16.E4M3.UNPACK_B R4, R156 ;  /* 0x0000009cff04723e */ /* 0x002fe200020006ff */
[----:B------:R-:W-:Y:S01]  /*9c90*/  HADD2.F32 R92, -RZ, R9.H1_H1 ;  /* 0x30000009ff5c7230 */ /* 0x000fe20000004100 */
[-C--:B------:R-:W-:Y:S01]  /*9ca0*/  F2FP.F16.E4M3.UNPACK_B R2, R148.reuse ;  /* 0x00000094ff02723e */ /* 0x080fe200020006ff */
[--C-:B------:R-:W-:Y:S01]  /*9cb0*/  HADD2.F32 R95, -RZ, R8.reuse.H0_H0 ;  /* 0x20000008ff5f7230 */ /* 0x100fe20000004100 */
[----:B------:R-:W-:Y:S01]  /*9cc0*/  F2FP.F16.E4M3.UNPACK_B R148, R148.H1 ;  /* 0x00000094ff94723e */ /* 0x000fe200030006ff */
[----:B------:R-:W-:Y:S01]  /*9cd0*/  HADD2.F32 R97, -RZ, R8.H1_H1 ;  /* 0x30000008ff617230 */ /* 0x000fe20000004100 */
[----:B------:R-:W-:Y:S01]  /*9ce0*/  F2FP.F16.E4M3.UNPACK_B R149, R149.H1 ;  /* 0x00000095ff95723e */ /* 0x000fe200030006ff */
[--C-:B------:R-:W-:Y:S01]  /*9cf0*/  HADD2.F32 R98, -RZ, R7.reuse.H0_H0 ;  /* 0x20000007ff627230 */ /* 0x100fe20000004100 */
[----:B------:R-:W-:Y:S01]  /*9d00*/  F2FP.F16.E4M3.UNPACK_B R150, R150.H1 ;  /* 0x00000096ff96723e */ /* 0x000fe200030006ff */
[----:B------:R-:W-:Y:S01]  /*9d10*/  HADD2.F32 R101, -RZ, R7.H1_H1 ;  /* 0x30000007ff657230 */ /* 0x000fe20000004100 */
[----:B------:R-:W-:Y:S01]  /*9d20*/  F2FP.F16.E4M3.UNPACK_B R151, R151.H1 ;  /* 0x00000097ff97723e */ /* 0x000fe200030006ff */
[--C-:B------:R-:W-:Y:S01]  /*9d30*/  HADD2.F32 R102, -RZ, R6.reuse.H0_H0 ;  /* 0x20000006ff667230 */ /* 0x100fe20000004100 */
[----:B------:R-:W-:Y:S01]  /*9d40*/  F2FP.F16.E4M3.UNPACK_B R138, R163 ;  /* 0x000000a3ff8a723e */ /* 0x000fe200020006ff */
[----:B------:R-:W-:Y:S01]  /*9d50*/  HADD2.F32 R105, -RZ, R6.H1_H1 ;  /* 0x30000006ff697230 */ /* 0x000fe20000004100 */
[----:B------:R-:W-:Y:S01]  /*9d60*/  R2UR UR5, R193 ;  /* 0x00000000c10572ca */ /* 0x000fe200000e0000 */
[--C-:B------:R-:W-:Y:S01]  /*9d70*/  HADD2.F32 R106, -RZ, R5.reuse.H0_H0 ;  /* 0x20000005ff6a7230 */ /* 0x100fe20000004100 */
[----:B------:R-:W-:Y:S01]  /*9d80*/  F2FP.F16.E4M3.UNPACK_B R116, R157 ;  /* 0x0000009dff74723e */ /* 0x000fe200020006ff */
[----:B------:R-:W-:Y:S01]  /*9d90*/  HADD2.F32 R109, -RZ, R5.H1_H1 ;  /* 0x30000005ff6d7230 */ /* 0x000fe20000004100 */
[----:B------:R-:W-:Y:S01]  /*9da0*/  F2FP.F16.E4M3.UNPACK_B R120, R158 ;  /* 0x0000009eff78723e */ /* 0x000fe200020006ff */
[--C-:B------:R-:W-:Y:S01]  /*9db0*/  HADD2.F32 R110, -RZ, R4.reuse.H0_H0 ;  /* 0x20000004ff6e7230 */ /* 0x100fe20000004100 */
[----:B------:R-:W-:Y:S01]  /*9dc0*/  F2FP.F16.E4M3.UNPACK_B R124, R159 ;  /* 0x0000009fff7c723e */ /* 0x000fe200020006ff */
[----:B------:R-:W-:Y:S01]  /*9dd0*/  HADD2.F32 R113, -RZ, R4.H1_H1 ;  /* 0x30000004ff717230 */ /* 0x000fe20000004100 */
[----:B------:R-:W-:Y:S01]  /*9de0*/  F2FP.F16.E4M3.UNPACK_B R128, R160 ;  /* 0x000000a0ff80723e */ /* 0x000fe200020006ff */
[----:B------:R-:W1:Y:S01]  /*9df0*/  LDTM.x64 R4, tmem[UR4+0xc0] ;  /* 0x0000c004000479ee */ /* 0x000e620008340000 */
[--C-:B------:R-:W-:Y:S01]  /*9e00*/  HADD2.F32 R0, -RZ, R2.reuse.H0_H0 ;  /* 0x20000002ff007230 */ /* 0x100fe20000004100 */
[----:B------:R-:W-:Y:S01]  /*9e10*/  NOP ;  /* 0x0000000000007918 */ /* 0x000fe20000000000 */
[----:B------:R-:W-:Y:S01]  /*9e20*/  HADD2.F32 R2, -RZ, R2.H1_H1 ;  /* 0x30000002ff027230 */ /* 0x000fe20000004100 */
[----:B------:R-:W-:Y:S01]  /*9e30*/  UIADD3 UR5, UPT, UPT, UR5, 0xc0, URZ ;  /* 0x000000c005057890 */ /* 0x000fe2000fffe0ff */
[--C-:B------:R-:W-:Y:S01]  /*9e40*/  HADD2.F32 R86, -RZ, R149.reuse.H1_H1 ;  /* 0x30000095ff567230 */ /* 0x100fe20000004100 */
[----:B------:R-:W-:Y:S01]  /*9e50*/  F2FP.F16.E4M3.UNPACK_B R132, R161 ;  /* 0x000000a1ff84723e */ /* 0x000fe200020006ff */
[--C-:B------:R-:W-:Y:S01]  /*9e60*/  HADD2.F32 R114, -RZ, R116.reuse.H0_H0 ;  /* 0x20000074ff727230 */ /* 0x100fe20000004100 */
[----:B------:R-:W-:Y:S01]  /*9e70*/  UPRMT UR5, UR37, 0x654, UR5 ;  /* 0x0000065425057896 */ /* 0x000fe20008000005 */
[----:B------:R-:W-:Y:S01]  /*9e80*/  HADD2.F32 R117, -RZ, R116.H1_H1 ;  /* 0x30000074ff757230 */ /* 0x000fe20000004100 */
[----:B------:R-:W-:Y:S01]  /*9e90*/  F2FP.F16.E4M3.UNPACK_B R136, R162 ;  /* 0x000000a2ff88723e */ /* 0x000fe200020006ff */
[--C-:B------:R-:W-:Y:S01]  /*9ea0*/  HADD2.F32 R118, -RZ, R120.reuse.H0_H0 ;  /* 0x20000078ff767230 */ /* 0x100fe20000004100 */
[----:B------:R-:W-:Y:S01]  /*9eb0*/  F2FP.F16.E4M3.UNPACK_B R152, R152.H1 ;  /* 0x00000098ff98723e */ /* 0x000fe200030006ff */
[----:B------:R-:W-:Y:S01]  /*9ec0*/  HADD2.F32 R121, -RZ, R120.H1_H1 ;  /* 0x30000078ff797230 */ /* 0x000fe20000004100 */
[----:B------:R-:W-:Y:S01]  /*9ed0*/  F2FP.F16.E4M3.UNPACK_B R153, R153.H1 ;  /* 0x00000099ff99723e */ /* 0x000fe200030006ff */
[--C-:B------:R-:W-:Y:S01]  /*9ee0*/  HADD2.F32 R122, -RZ, R124.reuse.H0_H0 ;  /* 0x2000007cff7a7230 */ /* 0x100fe20000004100 */
[----:B------:R-:W-:Y:S01]  /*9ef0*/  F2FP.F16.E4M3.UNPACK_B R154, R154.H1 ;  /* 0x0000009aff9a723e */ /* 0x000fe200030006ff */
[----:B-1----:R-:W-:Y:S01]  /*9f00*/  SYNCS.ARRIVE.TRANS64.RED.A1T0 RZ, [UR5], RZ ;  /* 0x000000ffffff79a7 */ /* 0x002fe20008100405 */
[----:B------:R-:W-:Y:S01]  /*9f10*/  HADD2.F32 R125, -RZ, R124.H1_H1 ;  /* 0x3000007cff7d7230 */ /* 0x000fe20000004100 */
[----:B------:R-:W-:Y:S01]  /*9f20*/  F2FP.F16.E4M3.UNPACK_B R155, R155.H1 ;  /* 0x0000009bff9b723e */ /* 0x000fe200030006ff */
[--C-:B------:R-:W-:Y:S01]  /*9f30*/  HADD2.F32 R126, -RZ, R128.reuse.H0_H0 ;  /* 0x20000080ff7e7230 */ /* 0x100fe20000004100 */
[----:B------:R-:W-:Y:S01]  /*9f40*/  F2FP.F16.E4M3.UNPACK_B R156, R156.H1 ;  /* 0x0000009cff9c723e */ /* 0x000fe200030006ff */
[----:B------:R-:W-:Y:S01]  /*9f50*/  HADD2.F32 R129, -RZ, R128.H1_H1 ;  /* 0x30000080ff817230 */ /* 0x000fe20000004100 */
[----:B------:R-:W-:Y:S01]  /*9f60*/  F2FP.F16.E4M3.UNPACK_B R157, R157.H1 ;  /* 0x0000009dff9d723e */ /* 0x000fe200030006ff */
[C---:B------:R-:W-:Y:S01]  /*9f70*/  FMUL R4, R78.reuse, R4 ;  /* 0x000000044e047220 */ /* 0x040fe20000400000 */
[C---:B------:R-:W-:Y:S01]  /*9f80*/  FMUL R5, R78.reuse, R5 ;  /* 0x000000054e057220 */ /* 0x040fe20000400000 */
[----:B------:R-:W-:Y:S02]  /*9f90*/  HADD2.F32 R3, -RZ, R148.H0_H0 ;  /* 0x20000094ff037230 */ /* 0x000fe40000004100 */
        /* <DEDUP_REMOVED lines=11> */
[----:B------:R-:W-:Y:S02]  /*a050*/  HADD2.F32 R130, -RZ, R132.H0_H0 ;  /* 0x20000084ff827230 */ /* 0x000fe40000004100 */
[C---:B------:R-:W-:Y:S01]  /*a060*/  FMUL R6, R78.reuse, R6 ;  /* 0x000000064e067220 */ /* 0x040fe20000400000 */
[----:B------:R-:W-:Y:S02]  /*a070*/  HADD2.F32 R82, -RZ, R148.H1_H1 ;  /* 0x30000094ff527230 */ /* 0x000fe40000004100 */
[C---:B------:R-:W-:Y:S01]  /*a080*/  FMUL R7, R78.reuse, R7 ;  /* 0x000000074e077220 */ /* 0x040fe20000400000 */
[----:B------:R-:W-:Y:S02]  /*a090*/  HADD2.F32 R85, -RZ, R149.H0_H0 ;  /* 0x20000095ff557230 */ /* 0x000fe40000004100 */
[C---:B------:R-:W-:Y:S01]  /*a0a0*/  FFMA R6, R81.reuse, R3, R6 ;  /* 0x0000000351067223 */ /* 0x040fe20000000006 */
[----:B------:R-:W-:Y:S02]  /*a0b0*/  HADD2.F32 R133, -RZ, R132.H1_H1 ;  /* 0x30000084ff857230 */ /* 0x000fe40000004100 */
[C---:B------:R-:W-:Y:S01]  /*a0c0*/  FFMA R7, R81.reuse, R82, R7 ;  /* 0x0000005251077223 */ /* 0x040fe20000000007 */
[C---:B------:R-:W-:Y:S01]  /*a0d0*/  FFMA R8, R81.reuse, R83, R8 ;  /* 0x0000005351087223 */ /* 0x040fe20000000008 */
[C---:B------:R-:W-:Y:S01]  /*a0e0*/  FFMA R9, R81.reuse, R84, R9 ;  /* 0x0000005451097223 */ /* 0x040fe20000000009 */
[--C-:B------:R-:W-:Y:S02]  /*a0f0*/  HADD2.F32 R82, -RZ, R138.reuse.H0_H0 ;  /* 0x2000008aff527230 */ /* 0x100fe40000004100 */
[C---:B------:R-:W-:Y:S01]  /*a100*/  FMUL R10, R78.reuse, R10 ;  /* 0x0000000a4e0a7220 */ /* 0x040fe20000400000 */
[----:B------:R-:W-:Y:S02]  /*a110*/  HADD2.F32 R83, -RZ, R138.H1_H1 ;  /* 0x3000008aff537230 */ /* 0x000fe40000004100 */
[C---:B------:R-:W-:Y:S01]  /*a120*/  FMUL R11, R78.reuse, R11 ;  /* 0x0000000b4e0b7220 */ /* 0x040fe20000400000 */
[----:B------:R-:W-:Y:S02]  /*a130*/  HADD2.F32 R89, -RZ, R150.H0_H0 ;  /* 0x20000096ff597230 */ /* 0x000fe40000004100 */
[C---:B------:R-:W-:Y:S01]  /*a140*/  FFMA R10, R81.reuse, R85, R10 ;  /* 0x00000055510a7223 */ /* 0x040fe2000000000a */
[--C-:B------:R-:W-:Y:S02]  /*a150*/  HADD2.F32 R134, -RZ, R136.reuse.H0_H0 ;  /* 0x20000088ff867230 */ /* 0x100fe40000004100 */
[C---:B------:R-:W-:Y:S01]  /*a160*/  FFMA R11, R81.reuse, R86, R11 ;  /* 0x00000056510b7223 */ /* 0x040fe2000000000b */
[C---:B------:R-:W-:Y:S01]  /*a170*/  FFMA R12, R81.reuse, R87, R12 ;  /* 0x00000057510c7223 */ /* 0x040fe2000000000c */
[----:B------:R-:W-:Y:S01]  /*a180*/  FFMA R13, R81, R88, R13 ;  /* 0x00000058510d7223 */ /* 0x000fe2000000000d */
[----:B------:R-:W-:Y:S01]  /*a190*/  F2FP.SATFINITE.E4M3.F32.PACK_AB_MERGE_C R86, R7, R6, RZ ;  /* 0x000000060756723e */ /* 0x000fe200048070ff */
[C---:B------:R-:W-:Y:S01]  /*a1a0*/  FMUL R7, R78.reuse, R24 ;  /* 0x000000184e077220 */ /* 0x040fe20000400000 */
[----:B------:R-:W-:Y:S01]  /*a1b0*/  F2FP.SATFINITE.E4M3.F32.PACK_AB_MERGE_C R138, R11, R10, RZ ;  /* 0x0000000a0b8a723e */ /* 0x000fe200048070ff */
[C---:B------:R-:W-:Y:S01]  /*a1c0*/  FMUL R10, R78.reuse, R25 ;  /* 0x000000194e0a7220 */ /* 0x040fe20000400000 */
[C---:B------:R-:W-:Y:S01]  /*a1d0*/  FMUL R25, R78.reuse, R32 ;  /* 0x000000204e197220 */ /* 0x040fe20000400000 */
[----:B------:R-:W-:Y:S02]  /*a1e0*/  HADD2.F32 R137, -RZ, R136.H1_H1 ;  /* 0x30000088ff897230 */ /* 0x000fe40000004100 */
[C---:B------:R-:W-:Y:S01]  /*a1f0*/  FMUL R14, R78.reuse, R14 ;  /* 0x0000000e4e0e7220 */ /* 0x040fe20000400000 */
[----:B------:R-:W-:Y:S02]  /*a200*/  HADD2.F32 R90, -RZ, R150.H1_H1 ;  /* 0x30000096ff5a7230 */ /* 0x000fe40000004100 */
[C---:B------:R-:W-:Y:S01]  /*a210*/  FMUL R15, R78.reuse, R15 ;  /* 0x0000000f4e0f7220 */ /* 0x040fe20000400000 */
[--C-:B------:R-:W-:Y:S02]  /*a220*/  HADD2.F32 R93, -RZ, R151.reuse.H0_H0 ;  /* 0x20000097ff5d7230 */ /* 0x100fe40000004100 */
[C---:B------:R-:W-:Y:S01]  /*a230*/  FFMA R14, R81.reuse, R89, R14 ;  /* 0x00000059510e7223 */ /* 0x040fe2000000000e */
[----:B------:R-:W-:Y:S02]  /*a240*/  HADD2.F32 R94, -RZ, R151.H1_H1 ;  /* 0x30000097ff5e7230 */ /* 0x000fe40000004100 */
[C---:B------:R-:W-:Y:S01]  /*a250*/  FFMA R15, R81.reuse, R90, R15 ;  /* 0x0000005a510f7223 */ /* 0x040fe2000000000f */
[C---:B------:R-:W-:Y:S01]  /*a260*/  FFMA R16, R81.reuse, R91, R16 ;  /* 0x0000005b51107223 */ /* 0x040fe20000000010 */
[----:B------:R-:W-:Y:S01]  /*a270*/  FFMA R17, R81, R92, R17 ;  /* 0x0000005c51117223 */ /* 0x000fe20000000011 */
[C---:B------:R-:W-:Y:S01]  /*a280*/  FMUL R18, R78.reuse, R18 ;  /* 0x000000124e127220 */ /* 0x040fe20000400000 */
[C---:B------:R-:W-:Y:S01]  /*a290*/  FMUL R19, R78.reuse, R19 ;  /* 0x000000134e137220 */ /* 0x040fe20000400000 */
[--C-:B------:R-:W-:Y:S01]  /*a2a0*/  HADD2.F32 R96, -RZ, R152.reuse.H0_H0 ;  /* 0x20000098ff607230 */ /* 0x100fe20000004100 */
[----:B------:R-:W-:Y:S01]  /*a2b0*/  F2FP.SATFINITE.E4M3.F32.PACK_AB_MERGE_C R14, R15, R14, RZ ;  /* 0x0000000e0f0e723e */ /* 0x000fe200048070ff */
[C---:B------:R-:W-:Y:S01]  /*a2c0*/  FFMA R18, R81.reuse, R93, R18 ;  /* 0x0000005d51127223 */ /* 0x040fe20000000012 */
[C---:B------:R-:W-:Y:S01]  /*a2d0*/  FFMA R19, R81.reuse, R94, R19 ;  /* 0x0000005e51137223 */ /* 0x040fe20000000013 */
[C---:B------:R-:W-:Y:S01]  /*a2e0*/  FFMA R0, R81.reuse, R95, R0 ;  /* 0x0000005f51007223 */ /* 0x040fe20000000000 */
[----:B------:R-:W-:Y:S01]  /*a2f0*/  FFMA R2, R81, R97, R2 ;  /* 0x0000006151027223 */ /* 0x000fe20000000002 */
[----:B------:R-:W-:Y:S02]  /*a300*/  HADD2.F32 R99, -RZ, R152.H1_H1 ;  /* 0x30000098ff637230 */ /* 0x000fe40000004100 */
[C---:B------:R-:W-:Y:S01]  /*a310*/  FMUL R3, R78.reuse, R22 ;  /* 0x000000164e037220 */ /* 0x040fe20000400000 */
[----:B------:R-:W-:Y:S01]  /*a320*/  F2FP.SATFINITE.E4M3.F32.PACK_AB_MERGE_C R18, R19, R18, RZ ;  /* 0x000000121312723e */ /* 0x000fe200048070ff */
[C---:B------:R-:W-:Y:S01]  /*a330*/  FMUL R22, R78.reuse, R29 ;  /* 0x0000001d4e167220 */ /* 0x040fe20000400000 */
[C---:B------:R-:W-:Y:S01]  /*a340*/  FMUL R29, R78.reuse, R36 ;  /* 0x000000244e1d7220 */ /* 0x040fe20000400000 */
[C---:B------:R-:W-:Y:S01]  /*a350*/  FFMA R3, R81.reuse, R96, R3 ;  /* 0x0000006051037223 */ /* 0x040fe20000000003 */
[C---:B------:R-:W-:Y:S01]  /*a360*/  FMUL R6, R78.reuse, R23 ;  /* 0x000000174e067220 */ /* 0x040fe20000400000 */
[--C-:B------:R-:W-:Y:S02]  /*a370*/  HADD2.F32 R100, -RZ, R153.reuse.H0_H0 ;  /* 0x20000099ff647230 */ /* 0x100fe40000004100 */
[C---:B------:R-:W-:Y:S01]  /*a380*/  FMUL R11, R78.reuse, R26 ;  /* 0x0000001a4e0b7220 */ /* 0x040fe20000400000 */
[----:B------:R-:W-:Y:S02]  /*a390*/  HADD2.F32 R103, -RZ, R153.H1_H1 ;  /* 0x30000099ff677230 */ /* 0x000fe40000004100 */
[C---:B------:R-:W-:Y:S01]  /*a3a0*/  FFMA R6, R81.reuse, R99, R6 ;  /* 0x0000006351067223 */ /* 0x040fe20000000006 */
[C---:B------:R-:W-:Y:S01]  /*a3b0*/  FFMA R7, R81.reuse, R98, R7 ;  /* 0x0000006251077223 */ /* 0x040fe20000000007 */
[C---:B------:R-:W-:Y:S01]  /*a3c0*/  FFMA R10, R81.reuse, R101, R10 ;  /* 0x00000065510a7223 */ /* 0x040fe2000000000a */
[C---:B------:R-:W-:Y:S01]  /*a3d0*/  FFMA R11, R81.reuse, R100, R11 ;  /* 0x00000064510b7223 */ /* 0x040fe2000000000b */
[----:B------:R-:W-:Y:S01]  /*a3e0*/  FMUL R26, R78, R33 ;  /* 0x000000214e1a7220 */ /* 0x000fe20000400000 */
[----:B------:R-:W-:Y:S01]  /*a3f0*/  F2FP.SATFINITE.E4M3.F32.PACK_AB_MERGE_C R3, R6, R3, RZ ;  /* 0x000000030603723e */ /* 0x000fe200048070ff */
[C---:B------:R-:W-:Y:S01]  /*a400*/  FMUL R33, R78.reuse, R40 ;  /* 0x000000284e217220 */ /* 0x040fe20000400000 */
        /* <DEDUP_REMOVED lines=8> */
[C---:B------:R-:W-:Y:S01]  /*a490*/  FMUL R30, R78.reuse, R37 ;  /* 0x000000254e1e7220 */ /* 0x040fe20000400000 */
[C---:B------:R-:W-:Y:S01]  /*a4a0*/  FMUL R37, R78.reuse, R44 ;  /* 0x0000002c4e257220 */ /* 0x040fe20000400000 */
[C---:B------:R-:W-:Y:S01]  /*a4b0*/  FMUL R24, R78.reuse, R31 ;  /* 0x0000001f4e187220 */ /* 0x040fe20000400000 */
[----:B------:R-:W-:Y:S01]  /*a4c0*/  F2FP.F16.E4M3.UNPACK_B R158, R158.H1 ;  /* 0x0000009eff9e723e */ /* 0x000fe200030006ff */
[--C-:B------:R-:W-:Y:S02]  /*a4d0*/  HADD2.F32 R108, -RZ, R155.reuse.H0_H0 ;  /* 0x2000009bff6c7230 */ /* 0x100fe40000004100 */
[----:B------:R-:W-:Y:S01]  /*a4e0*/  FMUL R27, R78, R34 ;  /* 0x000000224e1b7220 */ /* 0x000fe20000400000 */
[----:B------:R-:W-:Y:S02]  /*a4f0*/  HADD2.F32 R111, -RZ, R155.H1_H1 ;  /* 0x3000009bff6f7230 */ /* 0x000fe40000004100 */
[C---:B------:R-:W-:Y:S01]  /*a500*/  FFMA R24, R81.reuse, R107, R24 ;  /* 0x0000006b51187223 */ /* 0x040fe20000000018 */
[----:B------:R-:W-:Y:S01]  /*a510*/  F2FP.F16.E4M3.UNPACK_B R159, R159.H1 ;  /* 0x0000009fff9f723e */ /* 0x000fe200030006ff */
[C---:B------:R-:W-:Y:S01]  /*a520*/  FFMA R25, R81.reuse, R106, R25 ;  /* 0x0000006a51197223 */ /* 0x040fe20000000019 */
[C---:B------:R-:W-:Y:S01]  /*a530*/  FFMA R26, R81.reuse, R109, R26 ;  /* 0x0000006d511a7223 */ /* 0x040fe2000000001a */
[----:B------:R-:W-:Y:S01]  /*a540*/  F2FP.F16.E4M3.UNPACK_B R160, R160.H1 ;  /* 0x000000a0ffa0723e */ /* 0x000fe200030006ff */
[C---:B------:R-:W-:Y:S01]  /*a550*/  FFMA R27, R81.reuse, R108, R27 ;  /* 0x0000006c511b7223 */ /* 0x040fe2000000001b */
[----:B------:R-:W-:Y:S01]  /*a560*/  F2FP.SATFINITE.E4M3.F32.PACK_AB_MERGE_C R6, R24, R23, RZ ;  /* 0x000000171806723e */ /* 0x000fe200048070ff */
[C---:B------:R-:W-:Y:S01]  /*a570*/  FMUL R34, R78.reuse, R41 ;  /* 0x000000294e227220 */ /* 0x040fe20000400000 */
[C---:B------:R-:W-:Y:S01]  /*a580*/  FMUL R41, R78.reuse, R48 ;  /* 0x000000304e297220 */ /* 0x040fe20000400000 */
[----:B------:R-:W-:Y:S01]  /*a590*/  FMUL R28, R78, R35 ;  /* 0x000000234e1c7220 */ /* 0x000fe20000400000 */
[----:B------:R-:W-:Y:S01]  /*a5a0*/  F2FP.F16.E4M3.UNPACK_B R161, R161.H1 ;  /* 0x000000a1ffa1723e */ /* 0x000fe200030006ff */
[--C-:B------:R-:W-:Y:S01]  /*a5b0*/  HADD2.F32 R112, -RZ, R156.reuse.H0_H0 ;  /* 0x2000009cff707230 */ /* 0x100fe20000004100 */
[----:B------:R-:W-:Y:S01]  /*a5c0*/  F2FP.SATFINITE.E4M3.F32.PACK_AB_MERGE_C R6, R22, R21, R6 ;  /* 0x000000151606723e */ /* 0x000fe20004807006 */
[C---:B------:R-:W-:Y:S01]  /*a5d0*/  FFMA R28, R81.reuse, R111, R28 ;  /* 0x0000006f511c7223 */ /* 0x040fe2000000001c */
[C---:B------:R-:W-:Y:S01]  /*a5e0*/  FFMA R29, R81.reuse, R110, R29 ;  /* 0x0000006e511d7223 */ /* 0x040fe2000000001d */
[C---:B------:R-:W-:Y:S01]  /*a5f0*/  FFMA R30, R81.reuse, R113, R30 ;  /* 0x00000071511e7223 */ /* 0x040fe2000000001e */
[----:B------:R-:W-:Y:S02]  /*a600*/  HADD2.F32 R115, -RZ, R156.H1_H1 ;  /* 0x3000009cff737230 */ /* 0x000fe40000004100 */
[C---:B------:R-:W-:Y:S01]  /*a610*/  FMUL R31, R78.reuse, R38 ;  /* 0x000000264e1f7220 */ /* 0x040fe20000400000 */
[----:B------:R-:W-:Y:S01]  /*a620*/  F2FP.F16.E4M3.UNPACK_B R162, R162.H1 ;  /* 0x000000a2ffa2723e */ /* 0x000fe200030006ff */
[C---:B------:R-:W-:Y:S01]  /*a630*/  FMUL R38, R78.reuse, R45 ;  /* 0x0000002d4e267220 */ /* 0x040fe20000400000 */
[C---:B------:R-:W-:Y:S01]  /*a640*/  FMUL R45, R78.reuse, R52 ;  /* 0x000000344e2d7220 */ /* 0x040fe20000400000 */
[----:B------:R-:W-:Y:S01]  /*a650*/  F2FP.F16.E4M3.UNPACK_B R163, R163.H1 ;  /* 0x000000a3ffa3723e */ /* 0x000fe200030006ff */
[----:B------:R-:W-:Y:S01]  /*a660*/  FFMA R31, R81, R112, R31 ;  /* 0x00000070511f7223 */ /* 0x000fe2000000001f */
[----:B------:R-:W-:Y:S01]  /*a670*/  FMUL R52, R78, R59 ;  /* 0x0000003b4e347220 */ /* 0x000fe20000400000 */
[----:B------:R-:W-:Y:S01]  /*a680*/  IADD3 R76, PT, PT, R76, 0x1, RZ ;  /* 0x000000014c4c7810 */ /* 0x000fe20007ffe0ff */
[C---:B------:R-:W-:Y:S01]  /*a690*/  FMUL R59, R78.reuse, R66 ;  /* 0x000000424e3b7220 */ /* 0x040fe20000400000 */
[----:B------:R-:W-:Y:S01]  /*a6a0*/  F2FP.SATFINITE.E4M3.F32.PACK_AB_MERGE_C R66, R13, R12, R14 ;  /* 0x0000000c0d42723e */ /* 0x000fe2000480700e */
[C---:B------:R-:W-:Y:S01]  /*a6b0*/  FMUL R32, R78.reuse, R39 ;  /* 0x000000274e207220 */ /* 0x040fe20000400000 */
[--C-:B------:R-:W-:Y:S02]  /*a6c0*/  HADD2.F32 R116, -RZ, R157.reuse.H0_H0 ;  /* 0x2000009dff747230 */ /* 0x100fe40000004100 */
[C---:B------:R-:W-:Y:S01]  /*a6d0*/  FMUL R35, R78.reuse, R42 ;  /* 0x0000002a4e237220 */ /* 0x040fe20000400000 */
[----:B------:R-:W-:Y:S02]  /*a6e0*/  HADD2.F32 R119, -RZ, R157.H1_H1 ;  /* 0x3000009dff777230 */ /* 0x000fe40000004100 */
[C---:B------:R-:W-:Y:S01]  /*a6f0*/  FFMA R32, R81.reuse, R115, R32 ;  /* 0x0000007351207223 */ /* 0x040fe20000000020 */
[----:B------:R-:W-:Y:S01]  /*a700*/  FMUL R36, R78, R43 ;  /* 0x0000002b4e247220 */ /* 0x000fe20000400000 */
[C---:B------:R-:W-:Y:S01]  /*a710*/  FFMA R33, R81.reuse, R114, R33 ;  /* 0x0000007251217223 */ /* 0x040fe20000000021 */
[C---:B------:R-:W-:Y:S01]  /*a720*/  FFMA R34, R81.reuse, R117, R34 ;  /* 0x0000007551227223 */ /* 0x040fe20000000022 */
[--C-:B------:R-:W-:Y:S01]  /*a730*/  HADD2.F32 R120, -RZ, R158.reuse.H0_H0 ;  /* 0x2000009eff787230 */ /* 0x100fe20000004100 */
[----:B------:R-:W-:Y:S01]  /*a740*/  F2FP.SATFINITE.E4M3.F32.PACK_AB_MERGE_C R32, R32, R31, RZ ;  /* 0x0000001f2020723e */ /* 0x000fe200048070ff */
[C---:B------:R-:W-:Y:S01]  /*a750*/  FFMA R35, R81.reuse, R116, R35 ;  /* 0x0000007451237223 */ /* 0x040fe20000000023 */
[----:B------:R-:W-:Y:S02]  /*a760*/  HADD2.F32 R123, -RZ, R158.H1_H1 ;  /* 0x3000009eff7b7230 */ /* 0x000fe40000004100 */
[----:B------:R-:W-:Y:S01]  /*a770*/  FMUL R39, R78, R46 ;  /* 0x0000002e4e277220 */ /* 0x000fe20000400000 */
[----:B------:R-:W-:Y:S01]  /*a780*/  F2FP.SATFINITE.E4M3.F32.PACK_AB_MERGE_C R32, R30, R29, R32 ;  /* 0x0000001d1e20723e */ /* 0x000fe20004807020 */
[C---:B------:R-:W-:Y:S01]  /*a790*/  FFMA R36, R81.reuse, R119, R36 ;  /* 0x0000007751247223 */ /* 0x040fe20000000024 */
[C---:B------:R-:W-:Y:S01]  /*a7a0*/  FMUL R40, R78.reuse, R47 ;  /* 0x0000002f4e287220 */ /* 0x040fe20000400000 */
[C---:B------:R-:W-:Y:S01]  /*a7b0*/  FFMA R37, R81.reuse, R118, R37 ;  /* 0x0000007651257223 */ /* 0x040fe20000000025 */
[C---:B------:R-:W-:Y:S01]  /*a7c0*/  FFMA R38, R81.reuse, R121, R38 ;  /* 0x0000007951267223 */ /* 0x040fe20000000026 */
[C---:B------:R-:W-:Y:S01]  /*a7d0*/  FMUL R42, R78.reuse, R49 ;  /* 0x000000314e2a7220 */ /* 0x040fe20000400000 */
        /* <DEDUP_REMOVED lines=8> */
[C---:B------:R-:W-:Y:S01]  /*a860*/  FMUL R57, R78.reuse, R64 ;  /* 0x000000404e397220 */ /* 0x040fe20000400000 */
[----:B------:R-:W-:Y:S01]  /*a870*/  FFMA R42, R81, R125, R42 ;  /* 0x0000007d512a7223 */ /* 0x000fe2000000002a */
[C---:B------:R-:W-:Y:S01]  /*a880*/  FMUL R46, R78.reuse, R53 ;  /* 0x000000354e2e7220 */ /* 0x040fe20000400000 */
[--C-:B------:R-:W-:Y:S01]  /*a890*/  HADD2.F32 R128, -RZ, R160.reuse.H0_H0 ;  /* 0x200000a0ff807230 */ /* 0x100fe20000004100 */
[----:B------:R-:W-:Y:S01]  /*a8a0*/  F2FP.SATFINITE.E4M3.F32.PACK_AB_MERGE_C R64, R5, R4, R86 ;  /* 0x000000040540723e */ /* 0x000fe20004807056 */
[C---:B------:R-:W-:Y:S01]  /*a8b0*/  FMUL R51, R78.reuse, R58 ;  /* 0x0000003a4e337220 */ /* 0x040fe20000400000 */
[C---:B------:R-:W-:Y:S01]  /*a8c0*/  FMUL R53, R78.reuse, R60 ;  /* 0x0000003c4e357220 */ /* 0x040fe20000400000 */
[C---:B------:R-:W-:Y:S01]  /*a8d0*/  FFMA R43, R81.reuse, R124, R43 ;  /* 0x0000007c512b7223 */ /* 0x040fe2000000002b */
[----:B------:R-:W-:Y:S02]  /*a8e0*/  HADD2.F32 R131, -RZ, R160.H1_H1 ;  /* 0x300000a0ff837230 */ /* 0x000fe40000004100 */
[C---:B------:R-:W-:Y:S01]  /*a8f0*/  FMUL R47, R78.reuse, R54 ;  /* 0x000000364e2f7220 */ /* 0x040fe20000400000 */
[C---:B------:R-:W-:Y:S01]  /*a900*/  FMUL R58, R78.reuse, R65 ;  /* 0x000000414e3a7220 */ /* 0x040fe20000400000 */
[----:B------:R-:W-:Y:S01]  /*a910*/  FMUL R60, R78, R67 ;  /* 0x000000434e3c7220 */ /* 0x000fe20000400000 */
[----:B------:R-:W-:Y:S01]  /*a920*/  F2FP.SATFINITE.E4M3.F32.PACK_AB_MERGE_C R5, R20, R11, RZ ;  /* 0x0000000b1405723e */ /* 0x000fe200048070ff */
[----:B------:R-:W-:Y:S01]  /*a930*/  FFMA R44, R81, R127, R44 ;  /* 0x0000007f512c7223 */ /* 0x000fe2000000002c */
[C---:B------:R-:W-:Y:S01]  /*a940*/  FMUL R48, R78.reuse, R55 ;  /* 0x000000374e307220 */ /* 0x040fe20000400000 */
[----:B------:R-:W-:Y:S01]  /*a950*/  F2FP.SATFINITE.E4M3.F32.PACK_AB_MERGE_C R65, R9, R8, R138 ;  /* 0x000000080941723e */ /* 0x000fe2000480708a */
[----:B------:R-:W-:Y:S01]  /*a960*/  FFMA R45, R81, R126, R45 ;  /* 0x0000007e512d7223 */ /* 0x000fe2000000002d */
[----:B------:R-:W-:Y:S01]  /*a970*/  F2FP.SATFINITE.E4M3.F32.PACK_AB_MERGE_C R67, R17, R16, R18 ;  /* 0x000000101143723e */ /* 0x000fe20004807012 */
[----:B------:R-:W-:Y:S01]  /*a980*/  FMUL R49, R78, R56 ;  /* 0x000000384e317220 */ /* 0x000fe20000400000 */
[C---:B------:R-:W-:Y:S01]  /*a990*/  FFMA R46, R81.reuse, R129, R46 ;  /* 0x00000081512e7223 */ /* 0x040fe2000000002e */
[--C-:B------:R-:W-:Y:S02]  /*a9a0*/  HADD2.F32 R132, -RZ, R161.reuse.H0_H0 ;  /* 0x200000a1ff847230 */ /* 0x100fe40000004100 */
[C---:B------:R-:W-:Y:S01]  /*a9b0*/  FFMA R47, R81.reuse, R128, R47 ;  /* 0x00000080512f7223 */ /* 0x040fe2000000002f */
[----:B------:R1:W-:Y:S01]  /*a9c0*/  STS.128 [R172+UR49+0xa200], R64 ;  /* 0x00a20040ac007988 */ /* 0x0003e20008000c31 */
[----:B------:R-:W-:Y:S01]  /*a9d0*/  HADD2.F32 R135, -RZ, R161.H1_H1 ;  /* 0x300000a1ff877230 */ /* 0x000fe20000004100 */
[----:B------:R-:W-:Y:S01]  /*a9e0*/  F2FP.SATFINITE.E4M3.F32.PACK_AB_MERGE_C R5, R10, R7, R5 ;  /* 0x000000070a05723e */ /* 0x000fe20004807005 */
[C---:B------:R-:W-:Y:S01]  /*a9f0*/  FFMA R48, R81.reuse, R131, R48 ;  /* 0x0000008351307223 */ /* 0x040fe20000000030 */
[----:B------:R-:W-:Y:S01]  /*aa00*/  F2FP.SATFINITE.E4M3.F32.PACK_AB_MERGE_C R7, R28, R27, RZ ;  /* 0x0000001b1c07723e */ /* 0x000fe200048070ff */
        /* <DEDUP_REMOVED lines=8> */
[----:B------:R-:W-:Y:S01]  /*aa90*/  FMUL R56, R78, R63 ;  /* 0x0000003f4e387220 */ /* 0x000fe20000400000 */
[----:B------:R-:W-:Y:S01]  /*aaa0*/  F2FP.SATFINITE.E4M3.F32.PACK_AB_MERGE_C R4, R2, R0, R3 ;  /* 0x000000000204723e */ /* 0x000fe20004807003 */
[C---:B------:R-:W-:Y:S01]  /*aab0*/  FFMA R53, R81.reuse, R134, R53 ;  /* 0x0000008651357223 */ /* 0x040fe20000000035 */
[----:B------:R-:W-:Y:S01]  /*aac0*/  F2FP.SATFINITE.E4M3.F32.PACK_AB_MERGE_C R7, R26, R25, R7 ;  /* 0x000000191a07723e */ /* 0x000fe20004807007 */
[C---:B------:R-:W-:Y:S01]  /*aad0*/  FFMA R54, R81.reuse, R137, R54 ;  /* 0x0000008951367223 */ /* 0x040fe20000000036 */
[--C-:B------:R-:W-:Y:S02]  /*aae0*/  HADD2.F32 R84, -RZ, R163.reuse.H0_H0 ;  /* 0x200000a3ff547230 */ /* 0x100fe40000004100 */
[C---:B------:R-:W-:Y:S01]  /*aaf0*/  FFMA R55, R81.reuse, R136, R55 ;  /* 0x0000008851377223 */ /* 0x040fe20000000037 */
[----:B------:R-:W-:Y:S01]  /*ab00*/  HADD2.F32 R85, -RZ, R163.H1_H1 ;  /* 0x300000a3ff557230 */ /* 0x000fe20000004100 */
[----:B------:R1:W-:Y:S01]  /*ab10*/  STS.128 [R192+0xa010], R4 ;  /* 0x00a01004c0007388 */ /* 0x0003e20000000c00 */
[----:B------:R-:W-:Y:S01]  /*ab20*/  F2FP.SATFINITE.E4M3.F32.PACK_AB_MERGE_C R35, R36, R35, RZ ;  /* 0x000000232423723e */ /* 0x000fe200048070ff */
[C---:B------:R-:W-:Y:S01]  /*ab30*/  FFMA R56, R81.reuse, R139, R56 ;  /* 0x0000008b51387223 */ /* 0x040fe20000000038 */
[----:B------:R-:W-:Y:S01]  /*ab40*/  F2FP.SATFINITE.E4M3.F32.PACK_AB_MERGE_C R39, R40, R39, RZ ;  /* 0x000000272827723e */ /* 0x000fe200048070ff */
[C---:B------:R-:W-:Y:S01]  /*ab50*/  FFMA R57, R81.reuse, R82, R57 ;  /* 0x0000005251397223 */ /* 0x040fe20000000039 */
[----:B------:R-:W-:Y:S01]  /*ab60*/  F2FP.SATFINITE.E4M3.F32.PACK_AB_MERGE_C R43, R44, R43, RZ ;  /* 0x0000002b2c2b723e */ /* 0x000fe200048070ff */
[C---:B------:R-:W-:Y:S01]  /*ab70*/  FFMA R58, R81.reuse, R83, R58 ;  /* 0x00000053513a7223 */ /* 0x040fe2000000003a */
[C---:B------:R-:W-:Y:S01]  /*ab80*/  FFMA R59, R81.reuse, R84, R59 ;  /* 0x00000054513b7223 */ /* 0x040fe2000000003b */
[----:B------:R-:W-:Y:S01]  /*ab90*/  F2FP.SATFINITE.E4M3.F32.PACK_AB_MERGE_C R33, R34, R33, R35 ;  /* 0x000000212221723e */ /* 0x000fe20004807023 */
        /* <DEDUP_REMOVED lines=11> */
[----:B------:R-:W-:Y:S05]  /*ac50*/  F2FP.SATFINITE.E4M3.F32.PACK_AB_MERGE_C R51, R58, R57, R59 ;  /* 0x000000393a33723e */ /* 0x000fea000480703b */
        /* <DEDUP_REMOVED lines=18> */
.L_x_124:
[----:B------:R-:W-:Y:S05]  /*ad80*/  BSYNC.RECONVERGENT B0 ;  /* 0x0000000000007941 */ /* 0x000fea0003800200 */
.L_x_123:
[----:B------:R-:W-:Y:S01]  /*ad90*/  BAR.SYNC.DEFER_BLOCKING 0x1, 0x80 ;  /* 0x0042000000007b1d */ /* 0x000fe20000010000 */
[----:B------:R-:W-:Y:S01]  /*ada0*/  ISETP.NE.AND P2, PT, R190, RZ, PT ;  /* 0x000000ffbe00720c */ /* 0x000fe20003f45270 */
[----:B------:R-:W-:Y:S01]  /*adb0*/  IMAD.IADD R20, R75, 0x1, R147 ;  /* 0x000000014b147824 */ /* 0x000fe200078e0293 */
[----:B------:R-:W-:Y:S01]  /*adc0*/  ISETP.NE.AND P0, PT, R191, 0x2, PT ;  /* 0x00000002bf00780c */ /* 0x000fe20003f05270 */
[----:B------:R-:W-:Y:S01]  /*add0*/  IMAD.IADD R21, R77, 0x1, R170 ;  /* 0x000000014d157824 */ /* 0x000fe200078e02aa */
[----:B------:R-:W-:Y:S02]  /*ade0*/  ISETP.NE.AND P1, PT, R76, 0x2, PT ;  /* 0x000000024c00780c */ /* 0x000fe40003f25270 */
[----:B------:R-:W-:Y:S02]  /*adf0*/  SEL R3, RZ, 0x1, P0 ;  /* 0x00000001ff037807 */ /* 0x000fe40000000000 */
[----:B------:R-:W-:Y:S02]  /*ae00*/  SEL R0, RZ, 0x1, P1 ;  /* 0x00000001ff007807 */ /* 0x000fe40000800000 */
[----:B------:R-:W-:Y:S02]  /*ae10*/  LOP3.LUT R182, R182, R3, RZ, 0x3c, !PT ;  /* 0x00000003b6b67212 */ /* 0x000fe400078e3cff */
[----:B------:R-:W-:Y:S02]  /*ae20*/  LOP3.LUT R183, R183, R0, RZ, 0x3c, !PT ;  /* 0x00000000b7b77212 */ /* 0x000fe400078e3cff */
[----:B------:R-:W-:Y:S02]  /*ae30*/  @P2 R2UR UR36, R179 ;  /* 0x00000000b32422ca */ /* 0x000fe400000e0000 */
[----:B------:R-:W-:Y:S02]  /*ae40*/  SEL R191, R191, RZ, P0 ;  /* 0x000000ffbfbf7207 */ /* 0x000fe40000000000 */
[----:B------:R-:W-:Y:S01]  /*ae50*/  SEL R76, R76, RZ, P1 ;  /* 0x000000ff4c4c7207 */ /* 0x000fe20000800000 */
[----:B------:R-:W-:Y:S10]  /*ae60*/  @P2 BRA `(.L_x_125) ;  /* 0xffffff9800d82947 */ /* 0x000ff4000383ffff */
[----:B------:R-:W-:Y:S05]  /*ae70*/  EXIT ;  /* 0x000000000000794d */ /* 0x000fea0003800000 */
.L_x_19:
[----:B--2---:R2:W1:Y:S02]  /*ae80*/  SYNCS.PHASECHK.TRANS64.TRYWAIT P0, [R3+URZ+0xe0], R2 ;  /* 0x0000e002030075a7 */ /* 0x00446400080011ff */
[----:B-1----:R-:W-:Y:S05]  /*ae90*/  @!P0 NANOSLEEP.SYNCS 0x989680 ;  /* 0x009896800000895d */ /* 0x002fea0003900000 */
[----:B------:R-:W1:Y:S02]  /*aea0*/  @!P0 SYNCS.PHASECHK.TRANS64 P0, [R3+URZ+0xe0], R2 ;  /* 0x0000e002030085a7 */ /* 0x000e6400080010ff */
[----:B-1----:R-:W-:Y:S05]  /*aeb0*/  @!P0 BRA `(.L_x_19) ;  /* 0xfffffffc00f08947 */ /* 0x002fea000383ffff */
[----:B------:R-:W-:Y:S05]  /*aec0*/  BRA `(.L_x_126) ;  /* 0xffffff6400b47947 */ /* 0x000fea000383ffff */
.L_x_22:
[----:B-1----:R-:W-:-:S07]  /*aed0*/  MOV R2, UR33 ;  /* 0x0000002100027c02 */ /* 0x002fce0008000f00 */
.L_x_127:
[----:B-1----:R1:W2:Y:S02]  /*aee0*/  SYNCS.PHASECHK.TRANS64.TRYWAIT P0, [R2+URZ+0x20], R5 ;  /* 0x00002005020075a7 */ /* 0x0022a400080011ff */
[----:B--2---:R-:W-:Y:S05]  /*aef0*/  @!P0 NANOSLEEP.SYNCS 0x989680 ;  /* 0x009896800000895d */ /* 0x004fea0003900000 */
[----:B------:R-:W2:Y:S02]  /*af00*/  @!P0 SYNCS.PHASECHK.TRANS64 P0, [R2+URZ+0x20], R5 ;  /* 0x00002005020085a7 */ /* 0x000ea400080010ff */
[----:B--2---:R-:W-:Y:S05]  /*af10*/  @!P0 BRA `(.L_x_127) ;  /* 0xfffffffc00f08947 */ /* 0x004fea000383ffff */
[----:B------:R-:W-:Y:S05]  /*af20*/  BRA `(.L_x_21) ;  /* 0xffffff6800047947 */ /* 0x000fea000383ffff */
.L_x_28:
[----:B-1----:R-:W-:-:S07]  /*af30*/  MOV R2, UR17 ;  /* 0x0000001100027c02 */ /* 0x002fce0008000f00 */
.L_x_128:
[----:B-1----:R1:W2:Y:S02]  /*af40*/  SYNCS.PHASECHK.TRANS64.TRYWAIT P0, [R2+URZ+0x20], R5 ;  /* 0x00002005020075a7 */ /* 0x0022a400080011ff */
[----:B--2---:R-:W-:Y:S05]  /*af50*/  @!P0 NANOSLEEP.SYNCS 0x989680 ;  /* 0x009896800000895d */ /* 0x004fea0003900000 */
[----:B------:R-:W2:Y:S02]  /*af60*/  @!P0 SYNCS.PHASECHK.TRANS64 P0, [R2+URZ+0x20], R5 ;  /* 0x00002005020085a7 */ /* 0x000ea400080010ff */
[----:B--2---:R-:W-:Y:S05]  /*af70*/  @!P0 BRA `(.L_x_128) ;  /* 0xfffffffc00f08947 */ /* 0x004fea000383ffff */
[----:B------:R-:W-:Y:S05]  /*af80*/  BRA `(.L_x_27) ;  /* 0xffffff6800ac7947 */ /* 0x000fea000383ffff */
.L_x_32:
[----:B-1----:R1:W2:Y:S02]  /*af90*/  SYNCS.PHASECHK.TRANS64.TRYWAIT P0, [R2+URZ+0x90], R3 ;  /* 0x00009003020075a7 */ /* 0x0022a400080011ff */
[----:B--2---:R-:W-:Y:S05]  /*afa0*/  @!P0 NANOSLEEP.SYNCS 0x989680 ;  /* 0x009896800000895d */ /* 0x004fea0003900000 */
[----:B------:R-:W2:Y:S02]  /*afb0*/  @!P0 SYNCS.PHASECHK.TRANS64 P0, [R2+URZ+0x90], R3 ;  /* 0x00009003020085a7 */ /* 0x000ea400080010ff */
[----:B--2---:R-:W-:Y:S05]  /*afc0*/  @!P0 BRA `(.L_x_32) ;  /* 0xfffffffc00f08947 */ /* 0x004fea000383ffff */
[----:B------:R-:W-:Y:S05]  /*afd0*/  BRA `(.L_x_129) ;  /* 0xffffff6c003c7947 */ /* 0x000fea000383ffff */
.L_x_36:
[----:B----4-:R-:W-:-:S07]  /*afe0*/  MOV R0, UR5 ;  /* 0x0000000500007c02 */ /* 0x010fce0008000f00 */
.L_x_130:
[----:B-1----:R1:W2:Y:S02]  /*aff0*/  SYNCS.PHASECHK.TRANS64.TRYWAIT P0, [R0+URZ], R3 ;  /* 0x00000003000075a7 */ /* 0x0022a400080011ff */
[----:B--2---:R-:W-:Y:S05]  /*b000*/  @!P0 NANOSLEEP.SYNCS 0x989680 ;  /* 0x009896800000895d */ /* 0x004fea0003900000 */
[----:B------:R-:W2:Y:S02]  /*b010*/  @!P0 SYNCS.PHASECHK.TRANS64 P0, [R0+URZ], R3 ;  /* 0x00000003000085a7 */ /* 0x000ea400080010ff */
[----:B--2---:R-:W-:Y:S05]  /*b020*/  @!P0 BRA `(.L_x_130) ;  /* 0xfffffffc00f08947 */ /* 0x004fea000383ffff */
[----:B------:R-:W-:Y:S05]  /*b030*/  BRA `(.L_x_131) ;  /* 0xffffff7000ac7947 */ /* 0x000fea000383ffff */
.L_x_37:
[----:B----4-:R-:W-:-:S07]  /*b040*/  MOV R0, UR5 ;  /* 0x0000000500007c02 */ /* 0x010fce0008000f00 */
.L_x_132:
[----:B-1----:R1:W2:Y:S02]  /*b050*/  SYNCS.PHASECHK.TRANS64.TRYWAIT P0, [R0+URZ], R3 ;  /* 0x00000003000075a7 */ /* 0x0022a400080011ff */
[----:B--2---:R-:W-:Y:S05]  /*b060*/  @!P0 NANOSLEEP.SYNCS 0x989680 ;  /* 0x009896800000895d */ /* 0x004fea0003900000 */
[----:B------:R-:W2:Y:S02]  /*b070*/  @!P0 SYNCS.PHASECHK.TRANS64 P0, [R0+URZ], R3 ;  /* 0x00000003000085a7 */ /* 0x000ea400080010ff */
[----:B--2---:R-:W-:Y:S05]  /*b080*/  @!P0 BRA `(.L_x_132) ;  /* 0xfffffffc00f08947 */ /* 0x004fea000383ffff */
[----:B------:R-:W-:Y:S05]  /*b090*/  BRA `(.L_x_133) ;  /* 0xffffff7000b87947 */ /* 0x000fea000383ffff */
.L_x_38:
[----:B----4-:R-:W-:-:S07]  /*b0a0*/  MOV R0, UR5 ;  /* 0x0000000500007c02 */ /* 0x010fce0008000f00 */
.L_x_134:
[----:B-1----:R1:W2:Y:S02]  /*b0b0*/  SYNCS.PHASECHK.TRANS64.TRYWAIT P0, [R0+URZ], R3 ;  /* 0x00000003000075a7 */ /* 0x0022a400080011ff */
[----:B--2---:R-:W-:Y:S05]  /*b0c0*/  @!P0 NANOSLEEP.SYNCS 0x989680 ;  /* 0x009896800000895d */ /* 0x004fea0003900000 */
[----:B------:R-:W2:Y:S02]  /*b0d0*/  @!P0 SYNCS.PHASECHK.TRANS64 P0, [R0+URZ], R3 ;  /* 0x00000003000085a7 */ /* 0x000ea400080010ff */
[----:B--2---:R-:W-:Y:S05]  /*b0e0*/  @!P0 BRA `(.L_x_134) ;  /* 0xfffffffc00f08947 */ /* 0x004fea000383ffff */
[----:B------:R-:W-:Y:S05]  /*b0f0*/  BRA `(.L_x_135) ;  /* 0xffffff7000c47947 */ /* 0x000fea000383ffff */
.L_x_41:
[----:B-1----:R1:W2:Y:S02]  /*b100*/  SYNCS.PHASECHK.TRANS64.TRYWAIT P0, [R0+URZ+0xd0], R5 ;  /* 0x0000d005000075a7 */ /* 0x0022a400080011ff */
[----:B--2---:R-:W-:Y:S05]  /*b110*/  @!P0 NANOSLEEP.SYNCS 0x989680 ;  /* 0x009896800000895d */ /* 0x004fea0003900000 */
[----:B------:R-:W2:Y:S02]  /*b120*/  @!P0 SYNCS.PHASECHK.TRANS64 P0, [R0+URZ+0xd0], R5 ;  /* 0x0000d005000085a7 */ /* 0x000ea400080010ff */
[----:B--2---:R-:W-:Y:S05]  /*b130*/  @!P0 BRA `(.L_x_41) ;  /* 0xfffffffc00f08947 */ /* 0x004fea000383ffff */
[----:B------:R-:W-:Y:S05]  /*b140*/  BRA `(.L_x_136) ;  /* 0xffffff7400207947 */ /* 0x000fea000383ffff */
.L_x_42:
[----:B------:R-:W-:-:S07]  /*b150*/  MOV R0, UR5 ;  /* 0x0000000500007c02 */ /* 0x000fce0008000f00 */
.L_x_137:
[----:B-1----:R1:W2:Y:S02]  /*b160*/  SYNCS.PHASECHK.TRANS64.TRYWAIT P0, [R0+URZ+0xa0], R5 ;  /* 0x0000a005000075a7 */ /* 0x0022a400080011ff */
[----:B--2---:R-:W-:Y:S05]  /*b170*/  @!P0 NANOSLEEP.SYNCS 0x989680 ;  /* 0x009896800000895d */ /* 0x004fea0003900000 */
[----:B------:R-:W2:Y:S02]  /*b180*/  @!P0 SYNCS.PHASECHK.TRANS64 P0, [R0+URZ+0xa0], R5 ;  /* 0x0000a005000085a7 */ /* 0x000ea400080010ff */
[----:B--2---:R-:W-:Y:S05]  /*b190*/  @!P0 BRA `(.L_x_137) ;  /* 0xfffffffc00f08947 */ /* 0x004fea000383ffff */
[----:B------:R-:W-:Y:S05]  /*b1a0*/  BRA `(.L_x_138) ;  /* 0xffffff7400307947 */ /* 0x000fea000383ffff */
.L_x_43:
[----:B-1----:R1:W2:Y:S02]  /*b1b0*/  SYNCS.PHASECHK.TRANS64.TRYWAIT P1, [R0+URZ+0x90], R5 ;  /* 0x00009005000075a7 */ /* 0x0022a400080211ff */
[----:B--2---:R-:W-:Y:S05]  /*b1c0*/  @!P1 NANOSLEEP.SYNCS 0x989680 ;  /* 0x009896800000995d */ /* 0x004fea0003900000 */
[----:B------:R-:W2:Y:S02]  /*b1d0*/  @!P1 SYNCS.PHASECHK.TRANS64 P1, [R0+URZ+0x90], R5 ;  /* 0x00009005000095a7 */ /* 0x000ea400080210ff */
[----:B--2---:R-:W-:Y:S05]  /*b1e0*/  @!P1 BRA `(.L_x_43) ;  /* 0xfffffffc00f09947 */ /* 0x004fea000383ffff */
[----:B------:R-:W-:Y:S05]  /*b1f0*/  BRA `(.L_x_139) ;  /* 0xffffff7400607947 */ /* 0x000fea000383ffff */
.L_x_46:
[----:B------:R-:W-:-:S07]  /*b200*/  MOV R0, UR5 ;  /* 0x0000000500007c02 */ /* 0x000fce0008000f00 */
.L_x_140:
[----:B-1----:R1:W2:Y:S02]  /*b210*/  SYNCS.PHASECHK.TRANS64.TRYWAIT P0, [R0+URZ+0xa0], R3 ;  /* 0x0000a003000075a7 */ /* 0x0022a400080011ff */
[----:B--2---:R-:W-:Y:S05]  /*b220*/  @!P0 NANOSLEEP.SYNCS 0x989680 ;  /* 0x009896800000895d */ /* 0x004fea0003900000 */
[----:B------:R-:W2:Y:S02]  /*b230*/  @!P0 SYNCS.PHASECHK.TRANS64 P0, [R0+URZ+0xa0], R3 ;  /* 0x0000a003000085a7 */ /* 0x000ea400080010ff */
[----:B--2---:R-:W-:Y:S05]  /*b240*/  @!P0 BRA `(.L_x_140) ;  /* 0xfffffffc00f08947 */ /* 0x004fea000383ffff */
[----:B------:R-:W-:Y:S05]  /*b250*/  BRA `(.L_x_45) ;  /* 0xffffff7400b47947 */ /* 0x000fea000383ffff */
.L_x_53:
[----:B-1----:R1:W2:Y:S02]  /*b260*/  SYNCS.PHASECHK.TRANS64.TRYWAIT P1, [R0+URZ+0x90], R5 ;  /* 0x00009005000075a7 */ /* 0x0022a400080211ff */
[----:B--2---:R-:W-:Y:S05]  /*b270*/  @!P1 NANOSLEEP.SYNCS 0x989680 ;  /* 0x009896800000995d */ /* 0x004fea0003900000 */
[----:B------:R-:W2:Y:S02]  /*b280*/  @!P1 SYNCS.PHASECHK.TRANS64 P1, [R0+URZ+0x90], R5 ;  /* 0x00009005000095a7 */ /* 0x000ea400080210ff */
[----:B--2---:R-:W-:Y:S05]  /*b290*/  @!P1 BRA `(.L_x_53) ;  /* 0xfffffffc00f09947 */ /* 0x004fea000383ffff */
[----:B------:R-:W-:Y:S05]  /*b2a0*/  BRA `(.L_x_141) ;  /* 0xffffff7c000c7947 */ /* 0x000fea000383ffff */
.L_x_54:
[----:B------:R-:W-:-:S07]  /*b2b0*/  MOV R3, UR9 ;  /* 0x0000000900037c02 */ /* 0x000fce0008000f00 */
.L_x_142:
[----:B-1----:R1:W2:Y:S02]  /*b2c0*/  SYNCS.PHASECHK.TRANS64.TRYWAIT P0, [R3+URZ+0xc0], R0 ;  /* 0x0000c000030075a7 */ /* 0x0022a400080011ff */
[----:B--2---:R-:W-:Y:S05]  /*b2d0*/  @!P0 NANOSLEEP.SYNCS 0x989680 ;  /* 0x009896800000895d */ /* 0x004fea0003900000 */
[----:B------:R-:W2:Y:S02]  /*b2e0*/  @!P0 SYNCS.PHASECHK.TRANS64 P0, [R3+URZ+0xc0], R0 ;  /* 0x0000c000030085a7 */ /* 0x000ea400080010ff */
[----:B--2---:R-:W-:Y:S05]  /*b2f0*/  @!P0 BRA `(.L_x_142) ;  /* 0xfffffffc00f08947 */ /* 0x004fea000383ffff */
[----:B------:R-:W-:Y:S05]  /*b300*/  BRA `(.L_x_143) ;  /* 0xffffff7c00407947 */ /* 0x000fea000383ffff */
.L_x_57:
[----:B------:R-:W-:Y:S07]  /*b310*/  MOV R0, UR7 ;  /* 0x0000000700007c02 */ /* 0x000fee0008000f00 */
.L_x_144:
[----:B-1----:R1:W2:Y:S02]  /*b320*/  SYNCS.PHASECHK.TRANS64.TRYWAIT P0, [R0+URZ], R3 ;  /* 0x00000003000075a7 */ /* 0x0022a400080011ff */
[----:B--2---:R-:W-:Y:S05]  /*b330*/  @!P0 NANOSLEEP.SYNCS 0x989680 ;  /* 0x009896800000895d */ /* 0x004fea0003900000 */
[----:B------:R-:W2:Y:S02]  /*b340*/  @!P0 SYNCS.PHASECHK.TRANS64 P0, [R0+URZ], R3 ;  /* 0x00000003000085a7 */ /* 0x000ea400080010ff */
[----:B--2---:R-:W-:Y:S05]  /*b350*/  @!P0 BRA `(.L_x_144) ;  /* 0xfffffffc00f08947 */ /* 0x004fea000383ffff */
[----:B------:R-:W-:Y:S05]  /*b360*/  BRA `(.L_x_56) ;  /* 0xffffff7c00607947 */ /* 0x000fea000383ffff */
.L_x_60:
[----:B------:R-:W-:-:S07]  /*b370*/  MOV R0, UR5 ;  /* 0x0000000500007c02 */ /* 0x000fce0008000f00 */
.L_x_145:
[----:B--2---:R2:W3:Y:S02]  /*b380*/  SYNCS.PHASECHK.TRANS64.TRYWAIT P0, [R0+URZ], R3 ;  /* 0x00000003000075a7 */ /* 0x0044e400080011ff */
[----:B---3--:R-:W-:Y:S05]  /*b390*/  @!P0 NANOSLEEP.SYNCS 0x989680 ;  /* 0x009896800000895d */ /* 0x008fea0003900000 */
[----:B------:R-:W3:Y:S02]  /*b3a0*/  @!P0 SYNCS.PHASECHK.TRANS64 P0, [R0+URZ], R3 ;  /* 0x00000003000085a7 */ /* 0x000ee400080010ff */
[----:B---3--:R-:W-:Y:S05]  /*b3b0*/  @!P0 BRA `(.L_x_145) ;  /* 0xfffffffc00f08947 */ /* 0x008fea000383ffff */
[----:B------:R-:W-:Y:S05]  /*b3c0*/  BRA `(.L_x_146) ;  /* 0xffffff8000007947 */ /* 0x000fea000383ffff */
.L_x_61:
[----:B------:R-:W-:-:S07]  /*b3d0*/  MOV R0, UR7 ;  /* 0x0000000700007c02 */ /* 0x000fce0008000f00 */
.L_x_147:
[----:B--2---:R2:W3:Y:S02]  /*b3e0*/  SYNCS.PHASECHK.TRANS64.TRYWAIT P0, [R0+URZ], R3 ;  /* 0x00000003000075a7 */ /* 0x0044e400080011ff */
[----:B---3--:R-:W-:Y:S05]  /*b3f0*/  @!P0 NANOSLEEP.SYNCS 0x989680 ;  /* 0x009896800000895d */ /* 0x008fea0003900000 */
[----:B------:R-:W3:Y:S02]  /*b400*/  @!P0 SYNCS.PHASECHK.TRANS64 P0, [R0+URZ], R3 ;  /* 0x00000003000085a7 */ /* 0x000ee400080010ff */
[----:B---3--:R-:W-:Y:S05]  /*b410*/  @!P0 BRA `(.L_x_147) ;  /* 0xfffffffc00f08947 */ /* 0x008fea000383ffff */
[----:B------:R-:W-:Y:S05]  /*b420*/  BRA `(.L_x_148) ;  /* 0xffffff80000c7947 */ /* 0x000fea000383ffff */
.L_x_66:
[----:B--2---:R2:W3:Y:S02]  /*b430*/  SYNCS.PHASECHK.TRANS64.TRYWAIT P0, [R0+URZ+0x90], R3 ;  /* 0x00009003000075a7 */ /* 0x0044e400080011ff */
[----:B---3--:R-:W-:Y:S05]  /*b440*/  @!P0 NANOSLEEP.SYNCS 0x989680 ;  /* 0x009896800000895d */ /* 0x008fea0003900000 */
[----:B------:R-:W3:Y:S02]  /*b450*/  @!P0 SYNCS.PHASECHK.TRANS64 P0, [R0+URZ+0x90], R3 ;  /* 0x00009003000085a7 */ /* 0x000ee400080010ff */
[----:B---3--:R-:W-:Y:S05]  /*b460*/  @!P0 BRA `(.L_x_66) ;  /* 0xfffffffc00f08947 */ /* 0x008fea000383ffff */
[----:B------:R-:W-:Y:S05]  /*b470*/  BRA `(.L_x_149) ;  /* 0xffffff8400187947 */ /* 0x000fea000383ffff */
.L_x_69:
[----:B------:R-:W-:Y:S07]  /*b480*/  MOV R0, UR7 ;  /* 0x0000000700007c02 */ /* 0x000fee0008000f00 */
.L_x_150:
[----:B--2---:R2:W3:Y:S02]  /*b490*/  SYNCS.PHASECHK.TRANS64.TRYWAIT P0, [R0+URZ+0x88], R3 ;  /* 0x00008803000075a7 */ /* 0x0044e400080011ff */
[----:B---3--:R-:W-:Y:S05]  /*b4a0*/  @!P0 NANOSLEEP.SYNCS 0x989680 ;  /* 0x009896800000895d */ /* 0x008fea0003900000 */
[----:B------:R-:W3:Y:S02]  /*b4b0*/  @!P0 SYNCS.PHASECHK.TRANS64 P0, [R0+URZ+0x88], R3 ;  /* 0x00008803000085a7 */ /* 0x000ee400080010ff */
[----:B---3--:R-:W-:Y:S05]  /*b4c0*/  @!P0 BRA `(.L_x_150) ;  /* 0xfffffffc00f08947 */ /* 0x008fea000383ffff */
[----:B------:R-:W-:Y:S05]  /*b4d0*/  BRA `(.L_x_68) ;  /* 0xffffff8400f87947 */ /* 0x000fea000383ffff */
.L_x_72:
[----:B------:R-:W-:Y:S07]  /*b4e0*/  MOV R3, UR7 ;  /* 0x0000000700037c02 */ /* 0x000fee0008000f00 */
.L_x_151:
[----:B-1----:R1:W2:Y:S02]  /*b4f0*/  SYNCS.PHASECHK.TRANS64.TRYWAIT P0, [R3+URZ+0x60], R12 ;  /* 0x0000600c030075a7 */ /* 0x0022a400080011ff */
[----:B--2---:R-:W-:Y:S05]  /*b500*/  @!P0 NANOSLEEP.SYNCS 0x989680 ;  /* 0x009896800000895d */ /* 0x004fea0003900000 */
[----:B------:R-:W2:Y:S02]  /*b510*/  @!P0 SYNCS.PHASECHK.TRANS64 P0, [R3+URZ+0x60], R12 ;  /* 0x0000600c030085a7 */ /* 0x000ea400080010ff */
[----:B--2---:R-:W-:Y:S05]  /*b520*/  @!P0 BRA `(.L_x_151) ;  /* 0xfffffffc00f08947 */ /* 0x004fea000383ffff */
[----:B------:R-:W-:Y:S05]  /*b530*/  BRA `(.L_x_152) ;  /* 0xffffff8800707947 */ /* 0x000fea000383ffff */
.L_x_73:
[----:B-1----:R-:W-:Y:S07]  /*b540*/  MOV R3, UR7 ;  /* 0x0000000700037c02 */ /* 0x002fee0008000f00 */
.L_x_153:
[----:B-1----:R1:W2:Y:S02]  /*b550*/  SYNCS.PHASECHK.TRANS64.TRYWAIT P0, [R3+URZ+0x68], R12 ;  /* 0x0000680c030075a7 */ /* 0x0022a400080011ff */
[----:B--2---:R-:W-:Y:S05]  /*b560*/  @!P0 NANOSLEEP.SYNCS 0x989680 ;  /* 0x009896800000895d */ /* 0x004fea0003900000 */
[----:B------:R-:W2:Y:S02]  /*b570*/  @!P0 SYNCS.PHASECHK.TRANS64 P0, [R3+URZ+0x68], R12 ;  /* 0x0000680c030085a7 */ /* 0x000ea400080010ff */
[----:B--2---:R-:W-:Y:S05]  /*b580*/  @!P0 BRA `(.L_x_153) ;  /* 0xfffffffc00f08947 */ /* 0x004fea000383ffff */
[----:B------:R-:W-:Y:S05]  /*b590*/  BRA `(.L_x_154) ;  /* 0xffffff8800ac7947 */ /* 0x000fea000383ffff */
.L_x_74:
[----:B-1----:R-:W-:Y:S07]  /*b5a0*/  MOV R3, UR7 ;  /* 0x0000000700037c02 */ /* 0x002fee0008000f00 */
.L_x_155:
[----:B-1----:R1:W2:Y:S02]  /*b5b0*/  SYNCS.PHASECHK.TRANS64.TRYWAIT P0, [R3+URZ+0x70], R12 ;  /* 0x0000700c030075a7 */ /* 0x0022a400080011ff */
[----:B--2---:R-:W-:Y:S05]  /*b5c0*/  @!P0 NANOSLEEP.SYNCS 0x989680 ;  /* 0x009896800000895d */ /* 0x004fea0003900000 */
[----:B------:R-:W2:Y:S02]  /*b5d0*/  @!P0 SYNCS.PHASECHK.TRANS64 P0, [R3+URZ+0x70], R12 ;  /* 0x0000700c030085a7 */ /* 0x000ea400080010ff */
[----:B--2---:R-:W-:Y:S05]  /*b5e0*/  @!P0 BRA `(.L_x_155) ;  /* 0xfffffffc00f08947 */ /* 0x004fea000383ffff */
[----:B------:R-:W-:Y:S05]  /*b5f0*/  BRA `(.L_x_156) ;  /* 0xffffff8800f47947 */ /* 0x000fea000383ffff */
.L_x_75:
[----:B------:R-:W-:Y:S07]  /*b600*/  MOV R3, UR7 ;  /* 0x0000000700037c02 */ /* 0x000fee0008000f00 */
.L_x_157:
[----:B-1----:R1:W2:Y:S02]  /*b610*/  SYNCS.PHASECHK.TRANS64.TRYWAIT P0, [R3+URZ+0x78], R12 ;  /* 0x0000780c030075a7 */ /* 0x0022a400080011ff */
[----:B--2---:R-:W-:Y:S05]  /*b620*/  @!P0 NANOSLEEP.SYNCS 0x989680 ;  /* 0x009896800000895d */ /* 0x004fea0003900000 */
[----:B------:R-:W2:Y:S02]  /*b630*/  @!P0 SYNCS.PHASECHK.TRANS64 P0, [R3+URZ+0x78], R12 ;  /* 0x0000780c030085a7 */ /* 0x000ea400080010ff */
[----:B--2---:R-:W-:Y:S05]  /*b640*/  @!P0 BRA `(.L_x_157) ;  /* 0xfffffffc00f08947 */ /* 0x004fea000383ffff */
[----:B------:R-:W-:Y:S05]  /*b650*/  BRA `(.L_x_158) ;  /* 0xffffff8c007c7947 */ /* 0x000fea000383ffff */
.L_x_77:
[----:B------:R-:W-:-:S07]  /*b660*/  MOV R0, UR7 ;  /* 0x0000000700007c02 */ /* 0x000fce0008000f00 */
.L_x_159:
[----:B-1----:R1:W3:Y:S02]  /*b670*/  SYNCS.PHASECHK.TRANS64.TRYWAIT P0, [R0+URZ+0x60], R3 ;  /* 0x00006003000075a7 */ /* 0x0022e400080011ff */
[----:B---3--:R-:W-:Y:S05]  /*b680*/  @!P0 NANOSLEEP.SYNCS 0x989680 ;  /* 0x009896800000895d */ /* 0x008fea0003900000 */
[----:B------:R-:W3:Y:S02]  /*b690*/  @!P0 SYNCS.PHASECHK.TRANS64 P0, [R0+URZ+0x60], R3 ;  /* 0x00006003000085a7 */ /* 0x000ee400080010ff */
[----:B---3--:R-:W-:Y:S05]  /*b6a0*/  @!P0 BRA `(.L_x_159) ;  /* 0xfffffffc00f08947 */ /* 0x008fea000383ffff */
[----:B------:R-:W-:Y:S05]  /*b6b0*/  BRA `(.L_x_160) ;  /* 0xffffff8c00ec7947 */ /* 0x000fea000383ffff */
.L_x_78:
[----:B-1----:R-:W-:-:S07]  /*b6c0*/  MOV R0, UR7 ;  /* 0x0000000700007c02 */ /* 0x002fce0008000f00 */
.L_x_161:
[----:B-1----:R1:W3:Y:S02]  /*b6d0*/  SYNCS.PHASECHK.TRANS64.TRYWAIT P0, [R0+URZ+0x68], R3 ;  /* 0x00006803000075a7 */ /* 0x0022e400080011ff */
[----:B---3--:R-:W-:Y:S05]  /*b6e0*/  @!P0 NANOSLEEP.SYNCS 0x989680 ;  /* 0x009896800000895d */ /* 0x008fea0003900000 */
[----:B------:R-:W3:Y:S02]  /*b6f0*/  @!P0 SYNCS.PHASECHK.TRANS64 P0, [R0+URZ+0x68], R3 ;  /* 0x00006803000085a7 */ /* 0x000ee400080010ff */
[----:B---3--:R-:W-:Y:S05]  /*b700*/  @!P0 BRA `(.L_x_161) ;  /* 0xfffffffc00f08947 */ /* 0x008fea000383ffff */
[----:B------:R-:W-:Y:S05]  /*b710*/  BRA `(.L_x_162) ;  /* 0xffffff8c00dc7947 */ /* 0x000fea000383ffff */
.L_x_79:
[----:B-1----:R-:W-:-:S07]  /*b720*/  MOV R0, UR7 ;  /* 0x0000000700007c02 */ /* 0x002fce0008000f00 */
.L_x_163:
[----:B-1----:R1:W3:Y:S02]  /*b730*/  SYNCS.PHASECHK.TRANS64.TRYWAIT P0, [R0+URZ+0x70], R3 ;  /* 0x00007003000075a7 */ /* 0x0022e400080011ff */
[----:B---3--:R-:W-:Y:S05]  /*b740*/  @!P0 NANOSLEEP.SYNCS 0x989680 ;  /* 0x009896800000895d */ /* 0x008fea0003900000 */
[----:B------:R-:W3:Y:S02]  /*b750*/  @!P0 SYNCS.PHASECHK.TRANS64 P0, [R0+URZ+0x70], R3 ;  /* 0x00007003000085a7 */ /* 0x000ee400080010ff */
[----:B---3--:R-:W-:Y:S05]  /*b760*/  @!P0 BRA `(.L_x_163) ;  /* 0xfffffffc00f08947 */ /* 0x008fea000383ffff */
[----:B------:R-:W-:Y:S05]  /*b770*/  BRA `(.L_x_164) ;  /* 0xffffff8c00cc7947 */ /* 0x000fea000383ffff */
.L_x_81:
[----:B--2---:R2:W4:Y:S02]  /*b780*/  SYNCS.PHASECHK.TRANS64.TRYWAIT P0, [R0+URZ+0x90], R3 ;  /* 0x00009003000075a7 */ /* 0x00452400080011ff */
[----:B----4-:R-:W-:Y:S05]  /*b790*/  @!P0 NANOSLEEP.SYNCS 0x989680 ;  /* 0x009896800000895d */ /* 0x010fea0003900000 */
[----:B------:R-:W4:Y:S02]  /*b7a0*/  @!P0 SYNCS.PHASECHK.TRANS64 P0, [R0+URZ+0x90], R3 ;  /* 0x00009003000085a7 */ /* 0x000f2400080010ff */
[----:B----4-:R-:W-:Y:S05]  /*b7b0*/  @!P0 BRA `(.L_x_81) ;  /* 0xfffffffc00f08947 */ /* 0x010fea000383ffff */
[----:B------:R-:W-:Y:S05]  /*b7c0*/  BRA `(.L_x_165) ;  /* 0xffffff9000947947 */ /* 0x000fea000383ffff */
.L_x_92:
[----:B-1----:R1:W3:Y:S02]  /*b7d0*/  SYNCS.PHASECHK.TRANS64.TRYWAIT P1, [R3+URZ+0x40], R0 ;  /* 0x00004000030075a7 */ /* 0x0022e400080211ff */
[----:B---3--:R-:W-:Y:S05]  /*b7e0*/  @!P1 NANOSLEEP.SYNCS 0x989680 ;  /* 0x009896800000995d */ /* 0x008fea0003900000 */
[----:B------:R-:W3:Y:S02]  /*b7f0*/  @!P1 SYNCS.PHASECHK.TRANS64 P1, [R3+URZ+0x40], R0 ;  /* 0x00004000030095a7 */ /* 0x000ee400080210ff */
[----:B---3--:R-:W-:Y:S05]  /*b800*/  @!P1 BRA `(.L_x_92) ;  /* 0xfffffffc00f09947 */ /* 0x008fea000383ffff */
[----:B------:R-:W-:Y:S05]  /*b810*/  BRA `(.L_x_91) ;  /* 0xffffff9c00b87947 */ /* 0x000fea000383ffff */
.L_x_94:
[----:B-1----:R1:W4:Y:S02]  /*b820*/  SYNCS.PHASECHK.TRANS64.TRYWAIT P0, [R193+URZ+0xb0], R2 ;  /* 0x0000b002c10075a7 */ /* 0x00232400080011ff */
[----:B----4-:R-:W-:Y:S05]  /*b830*/  @!P0 NANOSLEEP.SYNCS 0x989680 ;  /* 0x009896800000895d */ /* 0x010fea0003900000 */
[----:B------:R-:W4:Y:S02]  /*b840*/  @!P0 SYNCS.PHASECHK.TRANS64 P0, [R193+URZ+0xb0], R2 ;  /* 0x0000b002c10085a7 */ /* 0x000f2400080010ff */
[----:B----4-:R-:W-:Y:S05]  /*b850*/  @!P0 BRA `(.L_x_94) ;  /* 0xfffffffc00f08947 */ /* 0x010fea000383ffff */
[----:B------:R-:W-:Y:S05]  /*b860*/  BRA `(.L_x_93) ;  /* 0xffffffa000147947 */ /* 0x000fea000383ffff */
.L_x_103:
[----:B--2---:R2:W3:Y:S02]  /*b870*/  SYNCS.PHASECHK.TRANS64.TRYWAIT P0, [R204+URZ+0x40], R3 ;  /* 0x00004003cc0075a7 */ /* 0x0044e400080011ff */
[----:B---3--:R-:W-:Y:S05]  /*b880*/  @!P0 NANOSLEEP.SYNCS 0x989680 ;  /* 0x009896800000895d */ /* 0x008fea0003900000 */
[----:B------:R-:W3:Y:S02]  /*b890*/  @!P0 SYNCS.PHASECHK.TRANS64 P0, [R204+URZ+0x40], R3 ;  /* 0x00004003cc0085a7 */ /* 0x000ee400080010ff */
[----:B---3--:R-:W-:Y:S05]  /*b8a0*/  @!P0 BRA `(.L_x_103) ;  /* 0xfffffffc00f08947 */ /* 0x008fea000383ffff */
[----:B------:R-:W-:Y:S05]  /*b8b0*/  BRA `(.L_x_102) ;  /* 0xffffffb400207947 */ /* 0x000fea000383ffff */
.L_x_112:
[----:B--2---:R2:W3:Y:S02]  /*b8c0*/  SYNCS.PHASECHK.TRANS64.TRYWAIT P0, [R0+URZ+0x40], R5 ;  /* 0x00004005000075a7 */ /* 0x0044e400080011ff */
[----:B---3--:R-:W-:Y:S05]  /*b8d0*/  @!P0 NANOSLEEP.SYNCS 0x989680 ;  /* 0x009896800000895d */ /* 0x008fea0003900000 */
[----:B------:R-:W3:Y:S02]  /*b8e0*/  @!P0 SYNCS.PHASECHK.TRANS64 P0, [R0+URZ+0x40], R5 ;  /* 0x00004005000085a7 */ /* 0x000ee400080010ff */
[----:B---3--:R-:W-:Y:S05]  /*b8f0*/  @!P0 BRA `(.L_x_112) ;  /* 0xfffffffc00f08947 */ /* 0x008fea000383ffff */
[----:B------:R-:W-:Y:S05]  /*b900*/  BRA `(.L_x_111) ;  /* 0xffffffc800787947 */ /* 0x000fea000383ffff */
.L_x_121:
[----:B--2---:R2:W3:Y:S02]  /*b910*/  SYNCS.PHASECHK.TRANS64.TRYWAIT P0, [R0+URZ+0x40], R3 ;  /* 0x00004003000075a7 */ /* 0x0044e400080011ff */
[----:B---3--:R-:W-:Y:S05]  /*b920*/  @!P0 NANOSLEEP.SYNCS 0x989680 ;  /* 0x009896800000895d */ /* 0x008fea0003900000 */
[----:B------:R-:W3:Y:S02]  /*b930*/  @!P0 SYNCS.PHASECHK.TRANS64 P0, [R0+URZ+0x40], R3 ;  /* 0x00004003000085a7 */ /* 0x000ee400080010ff */
[----:B---3--:R-:W-:Y:S05]  /*b940*/  @!P0 BRA `(.L_x_121) ;  /* 0xfffffffc00f08947 */ /* 0x008fea000383ffff */
[----:B------:R-:W-:Y:S05]  /*b950*/  BRA `(.L_x_120) ;  /* 0xffffffdc00dc7947 */ /* 0x000fea000383ffff */
        .weak           $__internal_0_$__cuda_sm10x_tcgen05_guardrail_trap_col_being_dealloced_not_returned_by_alloc
        .type           $__internal_0_$__cuda_sm10x_tcgen05_guardrail_trap_col_being_dealloced_not_returned_by_alloc,@function
        .size           $__internal_0_$__cuda_sm10x_tcgen05_guardrail_trap_col_being_dealloced_not_returned_by_alloc,($__internal_1_$__cuda_sm10x_tcgen05_guardrail_trap_phase_invalid_during_alloc - $__internal_0_$__cuda_sm10x_tcgen05_guardrail_trap_col_being_dealloced_not_returned_by_alloc)
$__internal_0_$__cuda_sm10x_tcgen05_guardrail_trap_col_being_dealloced_not_returned_by_alloc:
[----:B------:R-:W-:Y:S05]  /*b960*/  BPT.TRAP 0x1 ;  /* 0x000000040000795c */ /* 0x000fea0000300000 */
[----:B------:R-:W-:-:S04]  /*b970*/  HFMA2 R3, -RZ, RZ, 0, 0 ;  /* 0x00000000ff037431 */ /* 0x000fc800000001ff */
[----:B------:R-:W-:Y:S05]  /*b980*/  RET.REL.NODEC R2 `(_ZN7cutlass13device_kernelINS_4gemm6kernel13GemmUniversalIN4cute5tupleIJiiiiEEENS1_10collective13CollectiveMmaINS1_35MainloopSm100TmaUmmaWarpSpecializedILi4ELi2ELi2ENS5_IJNS4_1CILi1EEESB_SB_EEEEENS5_IJNSA_ILi128EEENSA_ILi256EEENSA_ILi32EEEEEENS_12float_e4m3_tENS5_IJlSB_lEEESI_SJ_NS4_8TiledMMAINS4_8MMA_AtomIJNS4_10MMA_TraitsINS4_19SM100_MMA_F8F6F4_SSEJSI_SI_fSE_SF_NS4_17integral_constantINS4_4UMMA5MajorELSQ_0EEESR_NSO_INSP_7ScaleInELSS_0EEEST_EEEEEENS4_6LayoutISC_NS5_IJNSA_ILi0EEESX_SX_EEEEENS5_IJNS4_10UnderscoreES10_S10_EEEEENS4_13SM90_TMA_LOADENS4_14ComposedLayoutINS4_7SwizzleILi1ELi4ELi3EEENS4_18smem_ptr_flag_bitsILi8EEENSW_INS5_IJNSA_ILi8EEESG_EEENS5_IJSG_SB_EEEEEEEvNS4_8identityES13_S1D_vS1E_EENS_8epilogue10collective18CollectiveEpilogueINS1G_23Sm100TmaWarpSpecializedILi4ELi2ELi64ELb0ELb0EEEJSH_NS5_IJNSW_ISE_SB_EENSW_INSA_ILi64EEESB_EEEEESI_SJ_SI_SJ_NS1G_6fusion15FusionCallbacksIS1K_NS1P_17LinearCombinationISI_fSI_fLNS_15FloatRoundStyleE2EEESH_S1O_JEEENS4_5SM1004TMEM4LOAD26SM100_TMEM_LOAD_32dp32b64xES13_NS14_INS15_ILi2ELi4ELi3EEES18_NSW_INS5_IJS19_S1M_EEENS5_IJS1M_SB_EEEEEEENS4_39AutoVectorizingCopyWithAssumedAlignmentILi128EEENS4_14SM90_TMA_STOREES23_S25_S25_EEEvvEEEEvNT_6ParamsE) ;  /* 0xffffff44029c7950 */ /* 0x000fea0003c3ffff */
        .weak           $__internal_1_$__cuda_sm10x_tcgen05_guardrail_trap_phase_invalid_during_alloc
        .type           $__internal_1_$__cuda_sm10x_tcgen05_guardrail_trap_phase_invalid_during_alloc,@function
        .size           $__internal_1_$__cuda_sm10x_tcgen05_guardrail_trap_phase_invalid_during_alloc,($__internal_2_$__cuda_sm10x_tcgen05_guardrail_trap_unallocated_columns_being_dealloced - $__internal_1_$__cuda_sm10x_tcgen05_guardrail_trap_phase_invalid_during_alloc)
$__internal_1_$__cuda_sm10x_tcgen05_guardrail_trap_phase_invalid_during_alloc:
[----:B------:R-:W-:Y:S05]  /*b990*/  BPT.TRAP 0x1 ;  /* 0x000000040000795c */ /* 0x000fea0000300000 */
[----:B------:R-:W-:-:S04]  /*b9a0*/  MOV R3, 0x0 ;  /* 0x0000000000037802 */ /* 0x000fc80000000f00 */
[----:B------:R-:W-:Y:S05]  /*b9b0*/  RET.REL.NODEC R2 `(_ZN7cutlass13device_kernelINS_4gemm6kernel13GemmUniversalIN4cute5tupleIJiiiiEEENS1_10collective13CollectiveMmaINS1_35MainloopSm100TmaUmmaWarpSpecializedILi4ELi2ELi2ENS5_IJNS4_1CILi1EEESB_SB_EEEEENS5_IJNSA_ILi128EEENSA_ILi256EEENSA_ILi32EEEEEENS_12float_e4m3_tENS5_IJlSB_lEEESI_SJ_NS4_8TiledMMAINS4_8MMA_AtomIJNS4_10MMA_TraitsINS4_19SM100_MMA_F8F6F4_SSEJSI_SI_fSE_SF_NS4_17integral_constantINS4_4UMMA5MajorELSQ_0EEESR_NSO_INSP_7ScaleInELSS_0EEEST_EEEEEENS4_6LayoutISC_NS5_IJNSA_ILi0EEESX_SX_EEEEENS5_IJNS4_10UnderscoreES10_S10_EEEEENS4_13SM90_TMA_LOADENS4_14ComposedLayoutINS4_7SwizzleILi1ELi4ELi3EEENS4_18smem_ptr_flag_bitsILi8EEENSW_INS5_IJNSA_ILi8EEESG_EEENS5_IJSG_SB_EEEEEEEvNS4_8identityES13_S1D_vS1E_EENS_8epilogue10collective18CollectiveEpilogueINS1G_23Sm100TmaWarpSpecializedILi4ELi2ELi64ELb0ELb0EEEJSH_NS5_IJNSW_ISE_SB_EENSW_INSA_ILi64EEESB_EEEEESI_SJ_SI_SJ_NS1G_6fusion15FusionCallbacksIS1K_NS1P_17LinearCombinationISI_fSI_fLNS_15FloatRoundStyleE2EEESH_S1O_JEEENS4_5SM1004TMEM4LOAD26SM100_TMEM_LOAD_32dp32b64xES13_NS14_INS15_ILi2ELi4ELi3EEES18_NSW_INS5_IJS19_S1M_EEENS5_IJS1M_SB_EEEEEEENS4_39AutoVectorizingCopyWithAssumedAlignmentILi128EEENS4_14SM90_TMA_STOREES23_S25_S25_EEEvvEEEEvNT_6ParamsE) ;  /* 0xffffff4402907950 */ /* 0x000fea0003c3ffff */
        .weak           $__internal_2_$__cuda_sm10x_tcgen05_guardrail_trap_unallocated_columns_being_dealloced
        .type           $__internal_2_$__cuda_sm10x_tcgen05_guardrail_trap_unallocated_columns_being_dealloced,@function
        .size           $__internal_2_$__cuda_sm10x_tcgen05_guardrail_trap_unallocated_columns_being_dealloced,(.L_x_167 - $__internal_2_$__cuda_sm10x_tcgen05_guardrail_trap_unallocated_columns_being_dealloced)
$__internal_2_$__cuda_sm10x_tcgen05_guardrail_trap_unallocated_columns_being_dealloced:
[----:B------:R-:W-:Y:S05]  /*b9c0*/  BPT.TRAP 0x1 ;  /* 0x000000040000795c */ /* 0x000fea0000300000 */
[----:B------:R-:W-:-:S04]  /*b9d0*/  HFMA2 R3, -RZ, RZ, 0, 0 ;  /* 0x00000000ff037431 */ /* 0x000fc800000001ff */
[----:B------:R-:W-:Y:S05]  /*b9e0*/  RET.REL.NODEC R2 `(_ZN7cutlass13device_kernelINS_4gemm6kernel13GemmUniversalIN4cute5tupleIJiiiiEEENS1_10collective13CollectiveMmaINS1_35MainloopSm100TmaUmmaWarpSpecializedILi4ELi2ELi2ENS5_IJNS4_1CILi1EEESB_SB_EEEEENS5_IJNSA_ILi128EEENSA_ILi256EEENSA_ILi32EEEEEENS_12float_e4m3_tENS5_IJlSB_lEEESI_SJ_NS4_8TiledMMAINS4_8MMA_AtomIJNS4_10MMA_TraitsINS4_19SM100_MMA_F8F6F4_SSEJSI_SI_fSE_SF_NS4_17integral_constantINS4_4UMMA5MajorELSQ_0EEESR_NSO_INSP_7ScaleInELSS_0EEEST_EEEEEENS4_6LayoutISC_NS5_IJNSA_ILi0EEESX_SX_EEEEENS5_IJNS4_10UnderscoreES10_S10_EEEEENS4_13SM90_TMA_LOADENS4_14ComposedLayoutINS4_7SwizzleILi1ELi4ELi3EEENS4_18smem_ptr_flag_bitsILi8EEENSW_INS5_IJNSA_ILi8EEESG_EEENS5_IJSG_SB_EEEEEEEvNS4_8identityES13_S1D_vS1E_EENS_8epilogue10collective18CollectiveEpilogueINS1G_23Sm100TmaWarpSpecializedILi4ELi2ELi64ELb0ELb0EEEJSH_NS5_IJNSW_ISE_SB_EENSW_INSA_ILi64EEESB_EEEEESI_SJ_SI_SJ_NS1G_6fusion15FusionCallbacksIS1K_NS1P_17LinearCombinationISI_fSI_fLNS_15FloatRoundStyleE2EEESH_S1O_JEEENS4_5SM1004TMEM4LOAD26SM100_TMEM_LOAD_32dp32b64xES13_NS14_INS15_ILi2ELi4ELi3EEES18_NSW_INS5_IJS19_S1M_EEENS5_IJS1M_SB_EEEEEEENS4_39AutoVectorizingCopyWithAssumedAlignmentILi128EEENS4_14SM90_TMA_STOREES23_S25_S25_EEEvvEEEEvNT_6ParamsE) ;  /* 0xffffff4402847950 */ /* 0x000fea0003c3ffff */
.L_x_166:
[----:B------:R-:W-:-:S00]  /*b9f0*/  BRA `(.L_x_166) ;  /* 0xfffffffc00fc7947 */ /* 0x000fc0000383ffff */
[----:B------:R-:W-:-:S00]  /*ba00*/  NOP ;  /* 0x0000000000007918 */ /* 0x000fc00000000000 */
[----:B------:R-:W-:-:S00]  /*ba10*/  NOP ;  /* 0x0000000000007918 */ /* 0x000fc00000000000 */
[----:B------:R-:W-:-:S00]  /*ba20*/  NOP ;  /* 0x0000000000007918 */ /* 0x000fc00000000000 */
[----:B------:R-:W-:-:S00]  /*ba30*/  NOP ;  /* 0x0000000000007918 */ /* 0x000fc00000000000 */
[----:B------:R-:W-:-:S00]  /*ba40*/  NOP ;  /* 0x0000000000007918 */ /* 0x000fc00000000000 */
[----:B------:R-:W-:-:S00]  /*ba50*/  NOP ;  /* 0x0000000000007918 */ /* 0x000fc00000000000 */
[----:B------:R-:W-:-:S00]  /*ba60*/  NOP ;  /* 0x0000000000007918 */ /* 0x000fc00000000000 */
[----:B------:R-:W-:-:S00]  /*ba70*/  NOP ;  /* 0x0000000000007918 */ /* 0x000fc00000000000 */
.L_x_167:


//--------------------- .nv.global.init           --------------------------
	.section	.nv.global.init,"aw",@progbits
.nv.global.init:
	.type		$str$27,@object
	.size		$str$27,($str$28 - $str$27)
$str$27:
        /*0000*/ 	.byte	0x28, 0x61, 0x64, 0x64, 0x72, 0x65, 0x73, 0x73, 0x20, 0x26, 0x20, 0x6d, 0x61, 0x73, 0x6b, 0x29
        /*0010*/ 	.byte	0x20, 0x3d, 0x3d, 0x20, 0x30, 0x00
	.type		$str$28,@object
	.size		$str$28,($str$26 - $str$28)
$str$28:
        /*0016*/ 	.byte	0x2f, 0x74, 0x6d, 0x70, 0x2f, 0x63, 0x75, 0x74, 0x6c, 0x61, 0x73, 0x73, 0x5f, 0x73, 0x77, 0x65
        /*0026*/ 	.byte	0x65, 0x70, 0x5f, 0x73, 0x72, 0x63, 0x2f, 0x69, 0x6e, 0x63, 0x6c, 0x75, 0x64, 0x65, 0x2f, 0x63
        /*0036*/ 	.byte	0x75, 0x74, 0x65, 0x2f, 0x70, 0x6f, 0x69, 0x6e, 0x74, 0x65, 0x72, 0x5f, 0x66, 0x6c, 0x61, 0x67
        /*0046*/ 	.byte	0x67, 0x65, 0x64, 0x2e, 0x68, 0x70, 0x70, 0x00
	.type		$str$26,@object
	.size		$str$26,($str$25 - $str$26)
$str$26:
        /*004e*/ 	.byte	0x2f, 0x74, 0x6d, 0x70, 0x2f, 0x63, 0x75, 0x74, 0x6c, 0x61, 0x73, 0x73, 0x5f, 0x73, 0x77, 0x65
        /*005e*/ 	.byte	0x65, 0x70, 0x5f, 0x73, 0x72, 0x63, 0x2f, 0x69, 0x6e, 0x63, 0x6c, 0x75, 0x64, 0x65, 0x2f, 0x63
        /*006e*/ 	.byte	0x75, 0x74, 0x65, 0x2f, 0x61, 0x74, 0x6f, 0x6d, 0x2f, 0x63, 0x6f, 0x70, 0x79, 0x5f, 0x74, 0x72
        /*007e*/ 	.byte	0x61, 0x69, 0x74, 0x73, 0x5f, 0x73, 0x6d, 0x31, 0x30, 0x30, 0x2e, 0x68, 0x70, 0x70, 0x00
	.type		$str$25,@object
	.size		$str$25,(__unnamed_1 - $str$25)
$str$25:
        /*008d*/ 	.byte	0x28, 0x28, 0x75, 0x69, 0x6e, 0x74, 0x33, 0x32, 0x5f, 0x74, 0x28, 0x74, 0x68, 0x72, 0x65, 0x61
        /*009d*/ 	.byte	0x64, 0x49, 0x64, 0x78, 0x2e, 0x78, 0x29, 0x20, 0x2f, 0x20, 0x33, 0x32, 0x29, 0x20, 0x25, 0x20
        /*00ad*/ 	.byte	0x34, 0x29, 0x20, 0x3d, 0x3d, 0x20, 0x28, 0x28, 0x28, 0x74, 0x6d, 0x65, 0x6d, 0x5f, 0x61, 0x64
        /*00bd*/ 	.byte	0x64, 0x72, 0x20, 0x3e, 0x3e, 0x20, 0x31, 0x36, 0x29, 0x20, 0x2f, 0x20, 0x33, 0x32, 0x29, 0x20
        /*00cd*/ 	.byte	0x25, 0x20, 0x34, 0x29, 0x00
	.type		__unnamed_1,@object
	.size		__unnamed_1,(__unnamed_2 - __unnamed_1)
__unnamed_1:
        /*00d2*/ 	.byte	0x61, 0x75, 0x74, 0x6f, 0x20, 0x63, 0x75, 0x74, 0x65, 0x3a, 0x3a, 0x61, 0x73, 0x5f, 0x70, 0x6f
        /* <DEDUP_REMOVED lines=24> */
        /*0262*/ 	.byte	0x43, 0x3c, 0x38, 0x31, 0x39, 0x32, 0x3e, 0x3e, 0x3e, 0x3e, 0x5d, 0x00
	.type		__unnamed_2,@object
	.size		__unnamed_2,(__unnamed_3 - __unnamed_2)
__unnamed_2:
        /* <DEDUP_REMOVED lines=26> */
	.type		__unnamed_3,@object
	.size		__unnamed_3,(.L_3 - __unnamed_3)
__unnamed_3:
        /* <DEDUP_REMOVED lines=42> */
        /*06aa*/ 	.byte	0x3e, 0x3e, 0x3e, 0x3e, 0x5d, 0x00
.L_3:


//--------------------- .nv.shared._ZN7cutlass13device_kernelINS_4gemm6kernel13GemmUniversalIN4cute5tupleIJiiiiEEENS1_10collective13CollectiveMmaINS1_35MainloopSm100TmaUmmaWarpSpecializedILi4ELi2ELi2ENS5_IJNS4_1CILi1EEESB_SB_EEEEENS5_IJNSA_ILi128EEENSA_ILi256EEENSA_ILi32EEEEEENS_12float_e4m3_tENS5_IJlSB_lEEESI_SJ_NS4_8TiledMMAINS4_8MMA_AtomIJNS4_10MMA_TraitsINS4_19SM100_MMA_F8F6F4_SSEJSI_SI_fSE_SF_NS4_17integral_constantINS4_4UMMA5MajorELSQ_0EEESR_NSO_INSP_7ScaleInELSS_0EEEST_EEEEEENS4_6LayoutISC_NS5_IJNSA_ILi0EEESX_SX_EEEEENS5_IJNS4_10UnderscoreES10_S10_EEEEENS4_13SM90_TMA_LOADENS4_14ComposedLayoutINS4_7SwizzleILi1ELi4ELi3EEENS4_18smem_ptr_flag_bitsILi8EEENSW_INS5_IJNSA_ILi8EEESG_EEENS5_IJSG_SB_EEEEEEEvNS4_8identityES13_S1D_vS1E_EENS_8epilogue10collective18CollectiveEpilogueINS1G_23Sm100TmaWarpSpecializedILi4ELi2ELi64ELb0ELb0EEEJSH_NS5_IJNSW_ISE_SB_EENSW_INSA_ILi64EEESB_EEEEESI_SJ_SI_SJ_NS1G_6fusion15FusionCallbacksIS1K_NS1P_17LinearCombinationISI_fSI_fLNS_15FloatRoundStyleE2EEESH_S1O_JEEENS4_5SM1004TMEM4LOAD26SM100_TMEM_LOAD_32dp32b64xES13_NS14_INS15_ILi2ELi4ELi3EEES18_NSW_INS5_IJS19_S1M_EEENS5_IJS1M_SB_EEEEEEENS4_39AutoVectorizingCopyWithAssumedAlignmentILi128EEENS4_14SM90_TMA_STOREES23_S25_S25_EEEvvEEEEvNT_6ParamsE --------------------------
	.section	.nv.shared._ZN7cutlass13device_kernelINS_4gemm6kernel13GemmUniversalIN4cute5tupleIJiiiiEEENS1_10collective13CollectiveMmaINS1_35MainloopSm100TmaUmmaWarpSpecializedILi4ELi2ELi2ENS5_IJNS4_1CILi1EEESB_SB_EEEEENS5_IJNSA_ILi128EEENSA_ILi256EEENSA_ILi32EEEEEENS_12float_e4m3_tENS5_IJlSB_lEEESI_SJ_NS4_8TiledMMAINS4_8MMA_AtomIJNS4_10MMA_TraitsINS4_19SM100_MMA_F8F6F4_SSEJSI_SI_fSE_SF_NS4_17integral_constantINS4_4UMMA5MajorELSQ_0EEESR_NSO_INSP_7ScaleInELSS_0EEEST_EEEEEENS4_6LayoutISC_NS5_IJNSA_ILi0EEESX_SX_EEEEENS5_IJNS4_10UnderscoreES10_S10_EEEEENS4_13SM90_TMA_LOADENS4_14ComposedLayoutINS4_7SwizzleILi1ELi4ELi3EEENS4_18smem_ptr_flag_bitsILi8EEENSW_INS5_IJNSA_ILi8EEESG_EEENS5_IJSG_SB_EEEEEEEvNS4_8identityES13_S1D_vS1E_EENS_8epilogue10collective18CollectiveEpilogueINS1G_23Sm100TmaWarpSpecializedILi4ELi2ELi64ELb0ELb0EEEJSH_NS5_IJNSW_ISE_SB_EENSW_INSA_ILi64EEESB_EEEEESI_SJ_SI_SJ_NS1G_6fusion15FusionCallbacksIS1K_NS1P_17LinearCombinationISI_fSI_fLNS_15FloatRoundStyleE2EEESH_S1O_JEEENS4_5SM1004TMEM4LOAD26SM100_TMEM_LOAD_32dp32b64xES13_NS14_INS15_ILi2ELi4ELi3EEES18_NSW_INS5_IJS19_S1M_EEENS5_IJS1M_SB_EEEEEEENS4_39AutoVectorizingCopyWithAssumedAlignmentILi128EEENS4_14SM90_TMA_STOREES23_S25_S25_EEEvvEEEEvNT_6ParamsE,"aw",@nobits
	.sectionflags	@""
	.align	16
	.zero		1024


//--------------------- .nv.shared.reserved.0     --------------------------
	.section	.nv.shared.reserved.0,"aw",@nobits
	.weak		__nv_reservedSMEM_offset_0_alias
	.size		__nv_reservedSMEM_offset_0_alias, 0, 64
	.other		__nv_reservedSMEM_offset_0_alias,@"STO_CUDA_RESERVED_SHARED STV_DEFAULT"
__nv_reservedSMEM_offset_0_alias:
	.zero		0
.nv.shared.reserved.0:
	.zero		64
	.weak		__nv_reservedSMEM_tcgen05_partition
	.type		__nv_reservedSMEM_tcgen05_partition,@object
	.size		__nv_reservedSMEM_tcgen05_partition,(.L_0 - __nv_reservedSMEM_tcgen05_partition)
__nv_reservedSMEM_tcgen05_partition:
	.zero		32
.L_0:


//--------------------- .nv.global                --------------------------
	.section	.nv.global,"aw",@nobits
.nv.global:
	.type		_ZN40_INTERNAL_a19dd5b0_4_k_cu_cc989493_222904cute1_E,@object
	.size		_ZN40_INTERNAL_a19dd5b0_4_k_cu_cc989493_222904cute1_E,(_ZN40_INTERNAL_a19dd5b0_4_k_cu_cc989493_222904cuda3std3__45__cpo6cbeginE - _ZN40_INTERNAL_a19dd5b0_4_k_cu_cc989493_222904cute1_E)
_ZN40_INTERNAL_a19dd5b0_4_k_cu_cc989493_222904cute1_E:
	.zero		1
	.type		_ZN40_INTERNAL_a19dd5b0_4_k_cu_cc989493_222904cuda3std3__45__cpo6cbeginE,@object
	.size		_ZN40_INTERNAL_a19dd5b0_4_k_cu_cc989493_222904cuda3std3__45__cpo6cbeginE,(_ZN40_INTERNAL_a19dd5b0_4_k_cu_cc989493_222904cuda3std3__48in_placeE - _ZN40_INTERNAL_a19dd5b0_4_k_cu_cc989493_222904cuda3std3__45__cpo6cbeginE)
_ZN40_INTERNAL_a19dd5b0_4_k_cu_cc989493_222904cuda3std3__45__cpo6cbeginE:
	.zero		1
	.type		_ZN40_INTERNAL_a19dd5b0_4_k_cu_cc989493_222904cuda3std3__48in_placeE,@object
	.size		_ZN40_INTERNAL_a19dd5b0_4_k_cu_cc989493_222904cuda3std3__48in_placeE,(_ZN40_INTERNAL_a19dd5b0_4_k_cu_cc989493_222904cuda3std6ranges3__45__cpo9iter_moveE - _ZN40_INTERNAL_a19dd5b0_4_k_cu_cc989493_222904cuda3std3__48in_placeE)
_ZN40_INTERNAL_a19dd5b0_4_k_cu_cc989493_222904cuda3std3__48in_placeE:
	.zero		1
	.type		_ZN40_INTERNAL_a19dd5b0_4_k_cu_cc989493_222904cuda3std6ranges3__45__cpo9iter_moveE,@object
	.size		_ZN40_INTERNAL_a19dd5b0_4_k_cu_cc989493_222904cuda3std6ranges3__45__cpo9iter_moveE,(_ZN40_INTERNAL_a19dd5b0_4_k_cu_cc989493_222904cuda3std3__45__cpo5beginE - _ZN40_INTERNAL_a19dd5b0_4_k_cu_cc989493_222904cuda3std6ranges3__45__cpo9iter_moveE)
_ZN40_INTERNAL_a19dd5b0_4_k_cu_cc989493_222904cuda3std6ranges3__45__cpo9iter_moveE:
	.zero		1
	.type		_ZN40_INTERNAL_a19dd5b0_4_k_cu_cc989493_222904cuda3std3__45__cpo5beginE,@object
	.size		_ZN40_INTERNAL_a19dd5b0_4_k_cu_cc989493_222904cuda3std3__45__cpo5beginE,(_ZN40_INTERNAL_a19dd5b0_4_k_cu_cc989493_222904cuda3std3__442_GLOBAL__N__a19dd5b0_4_k_cu_cc989493_222906ignoreE - _ZN40_INTERNAL_a19dd5b0_4_k_cu_cc989493_222904cuda3std3__45__cpo5beginE)
_ZN40_INTERNAL_a19dd5b0_4_k_cu_cc989493_222904cuda3std3__45__cpo5beginE:
	.zero		1
	.type		_ZN40_INTERNAL_a19dd5b0_4_k_cu_cc989493_222904cuda3std3__442_GLOBAL__N__a19dd5b0_4_k_cu_cc989493_222906ignoreE,@object
	.size		_ZN40_INTERNAL_a19dd5b0_4_k_cu_cc989493_222904cuda3std3__442_GLOBAL__N__a19dd5b0_4_k_cu_cc989493_222906ignoreE,(_ZN40_INTERNAL_a19dd5b0_4_k_cu_cc989493_222904cute7productE - _ZN40_INTERNAL_a19dd5b0_4_k_cu_cc989493_222904cuda3std3__442_GLOBAL__N__a19dd5b0_4_k_cu_cc989493_222906ignoreE)
_ZN40_INTERNAL_a19dd5b0_4_k_cu_cc989493_222904cuda3std3__442_GLOBAL__N__a19dd5b0_4_k_cu_cc989493_222906ignoreE:
	.zero		1
	.type		_ZN40_INTERNAL_a19dd5b0_4_k_cu_cc989493_222904cute7productE,@object
	.size		_ZN40_INTERNAL_a19dd5b0_4_k_cu_cc989493_222904cute7productE,(_ZN40_INTERNAL_a19dd5b0_4_k_cu_cc989493_222904cuda3std3__45__cpo3endE - _ZN40_INTERNAL_a19dd5b0_4_k_cu_cc989493_222904cute7productE)
_ZN40_INTERNAL_a19dd5b0_4_k_cu_cc989493_222904cute7productE:
	.zero		1
	.type		_ZN40_INTERNAL_a19dd5b0_4_k_cu_cc989493_222904cuda3std3__45__cpo3endE,@object
	.size		_ZN40_INTERNAL_a19dd5b0_4_k_cu_cc989493_222904cuda3std3__45__cpo3endE,(_ZN40_INTERNAL_a19dd5b0_4_k_cu_cc989493_222904cuda3std3__419piecewise_constructE - _ZN40_INTERNAL_a19dd5b0_4_k_cu_cc989493_222904cuda3std3__45__cpo3endE)
_ZN40_INTERNAL_a19dd5b0_4_k_cu_cc989493_222904cuda3std3__45__cpo3endE:
	.zero		1
	.type		_ZN40_INTERNAL_a19dd5b0_4_k_cu_cc989493_222904cuda3std3__419piecewise_constructE,@object
	.size		_ZN40_INTERNAL_a19dd5b0_4_k_cu_cc989493_222904cuda3std3__419piecewise_constructE,(_ZN40_INTERNAL_a19dd5b0_4_k_cu_cc989493_222904cuda3std3__45__cpo4cendE - _ZN40_INTERNAL_a19dd5b0_4_k_cu_cc989493_222904cuda3std3__419piecewise_constructE)
_ZN40_INTERNAL_a19dd5b0_4_k_cu_cc989493_222904cuda3std3__419piecewise_constructE:
	.zero		1
	.type		_ZN40_INTERNAL_a19dd5b0_4_k_cu_cc989493_222904cuda3std3__45__cpo4cendE,@object
	.size		_ZN40_INTERNAL_a19dd5b0_4_k_cu_cc989493_222904cuda3std3__45__cpo4cendE,(_ZN40_INTERNAL_a19dd5b0_4_k_cu_cc989493_222904cuda3std6ranges3__45__cpo4swapE - _ZN40_INTERNAL_a19dd5b0_4_k_cu_cc989493_222904cuda3std3__45__cpo4cendE)
_ZN40_INTERNAL_a19dd5b0_4_k_cu_cc989493_222904cuda3std3__45__cpo4cendE:
	.zero		1
	.type		_ZN40_INTERNAL_a19dd5b0_4_k_cu_cc989493_222904cuda3std6ranges3__45__cpo4swapE,@object
	.size		_ZN40_INTERNAL_a19dd5b0_4_k_cu_cc989493_222904cuda3std6ranges3__45__cpo4swapE,(.L_11 - _ZN40_INTERNAL_a19dd5b0_4_k_cu_cc989493_222904cuda3std6ranges3__45__cpo4swapE)
_ZN40_INTERNAL_a19dd5b0_4_k_cu_cc989493_222904cuda3std6ranges3__45__cpo4swapE:
	.zero		1
.L_11:


//--------------------- .nv.constant0._ZN7cutlass13device_kernelINS_4gemm6kernel13GemmUniversalIN4cute5tupleIJiiiiEEENS1_10collective13CollectiveMmaINS1_35MainloopSm100TmaUmmaWarpSpecializedILi4ELi2ELi2ENS5_IJNS4_1CILi1EEESB_SB_EEEEENS5_IJNSA_ILi128EEENSA_ILi256EEENSA_ILi32EEEEEENS_12float_e4m3_tENS5_IJlSB_lEEESI_SJ_NS4_8TiledMMAINS4_8MMA_AtomIJNS4_10MMA_TraitsINS4_19SM100_MMA_F8F6F4_SSEJSI_SI_fSE_SF_NS4_17integral_constantINS4_4UMMA5MajorELSQ_0EEESR_NSO_INSP_7ScaleInELSS_0EEEST_EEEEEENS4_6LayoutISC_NS5_IJNSA_ILi0EEESX_SX_EEEEENS5_IJNS4_10UnderscoreES10_S10_EEEEENS4_13SM90_TMA_LOADENS4_14ComposedLayoutINS4_7SwizzleILi1ELi4ELi3EEENS4_18smem_ptr_flag_bitsILi8EEENSW_INS5_IJNSA_ILi8EEESG_EEENS5_IJSG_SB_EEEEEEEvNS4_8identityES13_S1D_vS1E_EENS_8epilogue10collective18CollectiveEpilogueINS1G_23Sm100TmaWarpSpecializedILi4ELi2ELi64ELb0ELb0EEEJSH_NS5_IJNSW_ISE_SB_EENSW_INSA_ILi64EEESB_EEEEESI_SJ_SI_SJ_NS1G_6fusion15FusionCallbacksIS1K_NS1P_17LinearCombinationISI_fSI_fLNS_15FloatRoundStyleE2EEESH_S1O_JEEENS4_5SM1004TMEM4LOAD26SM100_TMEM_LOAD_32dp32b64xES13_NS14_INS15_ILi2ELi4ELi3EEES18_NSW_INS5_IJS19_S1M_EEENS5_IJS1M_SB_EEEEEEENS4_39AutoVectorizingCopyWithAssumedAlignmentILi128EEENS4_14SM90_TMA_STOREES23_S25_S25_EEEvvEEEEvNT_6ParamsE --------------------------
	.section	.nv.constant0._ZN7cutlass13device_kernelINS_4gemm6kernel13GemmUniversalIN4cute5tupleIJiiiiEEENS1_10collective13CollectiveMmaINS1_35MainloopSm100TmaUmmaWarpSpecializedILi4ELi2ELi2ENS5_IJNS4_1CILi1EEESB_SB_EEEEENS5_IJNSA_ILi128EEENSA_ILi256EEENSA_ILi32EEEEEENS_12float_e4m3_tENS5_IJlSB_lEEESI_SJ_NS4_8TiledMMAINS4_8MMA_AtomIJNS4_10MMA_TraitsINS4_19SM100_MMA_F8F6F4_SSEJSI_SI_fSE_SF_NS4_17integral_constantINS4_4UMMA5MajorELSQ_0EEESR_NSO_INSP_7ScaleInELSS_0EEEST_EEEEEENS4_6LayoutISC_NS5_IJNSA_ILi0EEESX_SX_EEEEENS5_IJNS4_10UnderscoreES10_S10_EEEEENS4_13SM90_TMA_LOADENS4_14ComposedLayoutINS4_7SwizzleILi1ELi4ELi3EEENS4_18smem_ptr_flag_bitsILi8EEENSW_INS5_IJNSA_ILi8EEESG_EEENS5_IJSG_SB_EEEEEEEvNS4_8identityES13_S1D_vS1E_EENS_8epilogue10collective18CollectiveEpilogueINS1G_23Sm100TmaWarpSpecializedILi4ELi2ELi64ELb0ELb0EEEJSH_NS5_IJNSW_ISE_SB_EENSW_INSA_ILi64EEESB_EEEEESI_SJ_SI_SJ_NS1G_6fusion15FusionCallbacksIS1K_NS1P_17LinearCombinationISI_fSI_fLNS_15FloatRoundStyleE2EEESH_S1O_JEEENS4_5SM1004TMEM4LOAD26SM100_TMEM_LOAD_32dp32b64xES13_NS14_INS15_ILi2ELi4ELi3EEES18_NSW_INS5_IJS19_S1M_EEENS5_IJS1M_SB_EEEEEEENS4_39AutoVectorizingCopyWithAssumedAlignmentILi128EEENS4_14SM90_TMA_STOREES23_S25_S25_EEEvvEEEEvNT_6ParamsE,"a",@progbits
	.sectionflags	@""
	.align	4
.nv.constant0._ZN7cutlass13device_kernelINS_4gemm6kernel13GemmUniversalIN4cute5tupleIJiiiiEEENS1_10collective13CollectiveMmaINS1_35MainloopSm100TmaUmmaWarpSpecializedILi4ELi2ELi2ENS5_IJNS4_1CILi1EEESB_SB_EEEEENS5_IJNSA_ILi128EEENSA_ILi256EEENSA_ILi32EEEEEENS_12float_e4m3_tENS5_IJlSB_lEEESI_SJ_NS4_8TiledMMAINS4_8MMA_AtomIJNS4_10MMA_TraitsINS4_19SM100_MMA_F8F6F4_SSEJSI_SI_fSE_SF_NS4_17integral_constantINS4_4UMMA5MajorELSQ_0EEESR_NSO_INSP_7ScaleInELSS_0EEEST_EEEEEENS4_6LayoutISC_NS5_IJNSA_ILi0EEESX_SX_EEEEENS5_IJNS4_10UnderscoreES10_S10_EEEEENS4_13SM90_TMA_LOADENS4_14ComposedLayoutINS4_7SwizzleILi1ELi4ELi3EEENS4_18smem_ptr_flag_bitsILi8EEENSW_INS5_IJNSA_ILi8EEESG_EEENS5_IJSG_SB_EEEEEEEvNS4_8identityES13_S1D_vS1E_EENS_8epilogue10collective18CollectiveEpilogueINS1G_23Sm100TmaWarpSpecializedILi4ELi2ELi64ELb0ELb0EEEJSH_NS5_IJNSW_ISE_SB_EENSW_INSA_ILi64EEESB_EEEEESI_SJ_SI_SJ_NS1G_6fusion15FusionCallbacksIS1K_NS1P_17LinearCombinationISI_fSI_fLNS_15FloatRoundStyleE2EEESH_S1O_JEEENS4_5SM1004TMEM4LOAD26SM100_TMEM_LOAD_32dp32b64xES13_NS14_INS15_ILi2ELi4ELi3EEES18_NSW_INS5_IJS19_S1M_EEENS5_IJS1M_SB_EEEEEEENS4_39AutoVectorizingCopyWithAssumedAlignmentILi128EEENS4_14SM90_TMA_STOREES23_S25_S25_EEEvvEEEEvNT_6ParamsE:
	.zero		2944


//--------------------- SYMBOLS --------------------------

	.type		.nv.reservedSmem.offset0,@object
	.size		.nv.reservedSmem.offset0,0x4
	.type		.nv.reservedSmem.cap,@object
	.size		.nv.reservedSmem.cap,0x4
	.type		__assertfail,@function
